# CuTe-DSL kernel — source=cudnn_frontend_dsl family=nsa_select
# config = {"dtype": "Float16", "head_dim": 128, "block_size": 128}


// ===== COMPILED SASS (sm_100a) =====

	.target	sm_100a

	.elftype	@"ET_EXEC"


//--------------------- .note.nv.tkinfo           --------------------------
	.section	.note.nv.tkinfo,"",@"SHT_NOTE"
	.sectionflags	@"SHF_NOTE_NV_TKINFO"
	.tkinfo
        /*0018*/ 	.word	0x00000081
        /*0030*/ 	.string	""
        /*0030*/ 	.string	"ptxas"
        /*0030*/ 	.string	"Cuda compilation tools, release 12.9, V12.9.83"
        /*0030*/ 	.string	"Build system must define TOOLS_VERSION_EXTENDED"
        /*0030*/ 	.string	"-O 3 -arch sm_100a "



//--------------------- .note.nv.cuver            --------------------------
	.section	.note.nv.cuver,"",@"SHT_NOTE"
	.sectionflags	@"SHF_NOTE_NV_CUVER"
        /*0018*/ 	.short	0x0001
        /*001a*/ 	.short	0x0064
        /*001c*/ 	.short	0x0001
        /*001e*/ 	.short	0x0000
        /*0020*/ 	.short	0x0001
        /*0022*/ 	.short	0x0000


//--------------------- .nv.info                  --------------------------
	.section	.nv.info,"",@"SHT_CUDA_INFO"
	.align	4


	//----- nvinfo : EIATTR_REGCOUNT
	.align		4
        /*0000*/ 	.byte	0x04, 0x2f
        /*0002*/ 	.short	(.L_1 - .L_0)
	.align		4
.L_0:
        /*0004*/ 	.word	index@(kernel_cutlass_kernel_cudnnnative_sparse_attentionselectionNSA_select_attn_fwd_hmmaHopperSelectAttentionFwd_object_at__CopyAtom_ThrID10_TVLayoutSrc112801_TVLayoutDst112801_Valuetypef16_te_0)
        /*0008*/ 	.word	0x000000e6


	//----- nvinfo : EIATTR_FRAME_SIZE
	.align		4
.L_1:
        /*000c*/ 	.byte	0x04, 0x11
        /*000e*/ 	.short	(.L_3 - .L_2)
	.align		4
.L_2:
        /*0010*/ 	.word	index@(kernel_cutlass_kernel_cudnnnative_sparse_attentionselectionNSA_select_attn_fwd_hmmaHopperSelectAttentionFwd_object_at__CopyAtom_ThrID10_TVLayoutSrc112801_TVLayoutDst112801_Valuetypef16_te_0)
        /*0014*/ 	.word	0x00000000


	//----- nvinfo : EIATTR_MIN_STACK_SIZE
	.align		4
.L_3:
        /*0018*/ 	.byte	0x04, 0x12
        /*001a*/ 	.short	(.L_5 - .L_4)
	.align		4
.L_4:
        /*001c*/ 	.word	index@(kernel_cutlass_kernel_cudnnnative_sparse_attentionselectionNSA_select_attn_fwd_hmmaHopperSelectAttentionFwd_object_at__CopyAtom_ThrID10_TVLayoutSrc112801_TVLayoutDst112801_Valuetypef16_te_0)
        /*0020*/ 	.word	0x00000000
.L_5:


//--------------------- .nv.info.kernel_cutlass_kernel_cudnnnative_sparse_attentionselectionNSA_select_attn_fwd_hmmaHopperSelectAttentionFwd_object_at__CopyAtom_ThrID10_TVLayoutSrc112801_TVLayoutDst112801_Valuetypef16_te_0 --------------------------
	.section	.nv.info.kernel_cutlass_kernel_cudnnnative_sparse_attentionselectionNSA_select_attn_fwd_hmmaHopperSelectAttentionFwd_object_at__CopyAtom_ThrID10_TVLayoutSrc112801_TVLayoutDst112801_Valuetypef16_te_0,"",@"SHT_CUDA_INFO"
	.sectionflags	@""
	.align	4


	//----- nvinfo : EIATTR_CUDA_API_VERSION
	.align		4
        /*0000*/ 	.byte	0x04, 0x37
        /*0002*/ 	.short	(.L_7 - .L_6)
.L_6:
        /*0004*/ 	.word	0x00000081


	//----- nvinfo : EIATTR_KPARAM_INFO
	.align		4
.L_7:
        /*0008*/ 	.byte	0x04, 0x17
        /*000a*/ 	.short	(.L_9 - .L_8)
.L_8:
        /*000c*/ 	.word	0x00000000
        /*0010*/ 	.short	0x0009
        /*0012*/ 	.short	0x0228
        /*0014*/ 	.byte	0x00, 0xf0, 0x11, 0x00


	//----- nvinfo : EIATTR_KPARAM_INFO
	.align		4
.L_9:
        /*0018*/ 	.byte	0x04, 0x17
        /*001a*/ 	.short	(.L_11 - .L_10)
.L_10:
        /*001c*/ 	.word	0x00000000
        /*0020*/ 	.short	0x0008
        /*0022*/ 	.short	0x0220
        /*0024*/ 	.byte	0x00, 0xf0, 0x21, 0x00


	//----- nvinfo : EIATTR_KPARAM_INFO
	.align		4
.L_11:
        /*0028*/ 	.byte	0x04, 0x17
        /*002a*/ 	.short	(.L_13 - .L_12)
.L_12:
        /*002c*/ 	.word	0x00000000
        /*0030*/ 	.short	0x0007
        /*0032*/ 	.short	0x0218
        /*0034*/ 	.byte	0x00, 0xf0, 0x21, 0x00


	//----- nvinfo : EIATTR_KPARAM_INFO
	.align		4
.L_13:
        /*0038*/ 	.byte	0x04, 0x17
        /*003a*/ 	.short	(.L_15 - .L_14)
.L_14:
        /*003c*/ 	.word	0x00000000
        /*0040*/ 	.short	0x0006
        /*0042*/ 	.short	0x0210
        /*0044*/ 	.byte	0x00, 0xf0, 0x21, 0x00


	//----- nvinfo : EIATTR_KPARAM_INFO
	.align		4
.L_15:
        /*0048*/ 	.byte	0x04, 0x17
        /*004a*/ 	.short	(.L_17 - .L_16)
.L_16:
        /*004c*/ 	.word	0x00000000
        /*0050*/ 	.short	0x0005
        /*0052*/ 	.short	0x0208
        /*0054*/ 	.byte	0x00, 0xf0, 0x21, 0x00


	//----- nvinfo : EIATTR_KPARAM_INFO
	.align		4
.L_17:
        /*0058*/ 	.byte	0x04, 0x17
        /*005a*/ 	.short	(.L_19 - .L_18)
.L_18:
        /*005c*/ 	.word	0x00000000
        /*0060*/ 	.short	0x0004
        /*0062*/ 	.short	0x0200
        /*0064*/ 	.byte	0x00, 0xf0, 0x21, 0x00


	//----- nvinfo : EIATTR_KPARAM_INFO
	.align		4
.L_19:
        /*0068*/ 	.byte	0x04, 0x17
        /*006a*/ 	.short	(.L_21 - .L_20)
.L_20:
        /*006c*/ 	.word	0x00000000
        /*0070*/ 	.short	0x0003
        /*0072*/ 	.short	0x0180
        /*0074*/ 	.byte	0x00, 0xf0, 0x01, 0x02


	//----- nvinfo : EIATTR_KPARAM_INFO
	.align		4
.L_21:
        /*0078*/ 	.byte	0x04, 0x17
        /*007a*/ 	.short	(.L_23 - .L_22)
.L_22:
        /*007c*/ 	.word	0x00000000
        /*0080*/ 	.short	0x0002
        /*0082*/ 	.short	0x0100
        /*0084*/ 	.byte	0x00, 0xf0, 0x01, 0x02


	//----- nvinfo : EIATTR_KPARAM_INFO
	.align		4
.L_23:
        /*0088*/ 	.byte	0x04, 0x17
        /*008a*/ 	.short	(.L_25 - .L_24)
.L_24:
        /*008c*/ 	.word	0x00000000
        /*0090*/ 	.short	0x0001
        /*0092*/ 	.short	0x0080
        /*0094*/ 	.byte	0x00, 0xf0, 0x01, 0x02


	//----- nvinfo : EIATTR_KPARAM_INFO
	.align		4
.L_25:
        /*0098*/ 	.byte	0x04, 0x17
        /*009a*/ 	.short	(.L_27 - .L_26)
.L_26:
        /*009c*/ 	.word	0x00000000
        /*00a0*/ 	.short	0x0000
        /*00a2*/ 	.short	0x0000
        /*00a4*/ 	.byte	0x00, 0xf0, 0x01, 0x02


	//----- nvinfo : EIATTR_SPARSE_MMA_MASK
	.align		4
.L_27:
        /*00a8*/ 	.byte	0x03, 0x50
        /*00aa*/ 	.short	0x0000


	//----- nvinfo : EIATTR_MAXREG_COUNT
	.align		4
        /*00ac*/ 	.byte	0x03, 0x1b
        /*00ae*/ 	.short	0x00ff


	//----- nvinfo : EIATTR_NUM_BARRIERS
	.align		4
        /*00b0*/ 	.byte	0x02, 0x4c
        /*00b2*/ 	.byte	0x01
	.zero		1


	//----- nvinfo : EIATTR_INT_WARP_WIDE_INSTR_OFFSETS
	.align		4
        /*00b4*/ 	.byte	0x04, 0x31
        /*00b6*/ 	.short	(.L_29 - .L_28)


	//   ....[0]....
.L_28:
        /*00b8*/ 	.word	0x00000120


	//   ....[1]....
        /*00bc*/ 	.word	0x00000140


	//   ....[2]....
        /*00c0*/ 	.word	0x00000150


	//   ....[3]....
        /*00c4*/ 	.word	0x00000160


	//   ....[4]....
        /*00c8*/ 	.word	0x00000200


	//   ....[5]....
        /*00cc*/ 	.word	0x00000210


	//   ....[6]....
        /*00d0*/ 	.word	0x000002e0


	//   ....[7]....
        /*00d4*/ 	.word	0x00000670


	//   ....[8]....
        /*00d8*/ 	.word	0x00000680


	//   ....[9]....
        /*00dc*/ 	.word	0x00000770


	//   ....[10]....
        /*00e0*/ 	.word	0x00000780


	//   ....[11]....
        /*00e4*/ 	.word	0x00000850


	//   ....[12]....
        /*00e8*/ 	.word	0x00000860


	//   ....[13]....
        /*00ec*/ 	.word	0x00000930


	//   ....[14]....
        /*00f0*/ 	.word	0x00000940


	//   ....[15]....
        /*00f4*/ 	.word	0x00000a10


	//   ....[16]....
        /*00f8*/ 	.word	0x00000a20


	//   ....[17]....
        /*00fc*/ 	.word	0x00000af0


	//   ....[18]....
        /*0100*/ 	.word	0x00000b00


	//   ....[19]....
        /*0104*/ 	.word	0x00000bd0


	//   ....[20]....
        /*0108*/ 	.word	0x00000be0


	//   ....[21]....
        /*010c*/ 	.word	0x00000cb0


	//   ....[22]....
        /*0110*/ 	.word	0x00000cc0


	//   ....[23]....
        /*0114*/ 	.word	0x00000d90


	//   ....[24]....
        /*0118*/ 	.word	0x00000da0


	//   ....[25]....
        /*011c*/ 	.word	0x00000e70


	//   ....[26]....
        /*0120*/ 	.word	0x00000e80


	//   ....[27]....
        /*0124*/ 	.word	0x00000f50


	//   ....[28]....
        /*0128*/ 	.word	0x00000f60


	//   ....[29]....
        /*012c*/ 	.word	0x00001030


	//   ....[30]....
        /*0130*/ 	.word	0x00001040


	//   ....[31]....
        /*0134*/ 	.word	0x00001110


	//   ....[32]....
        /*0138*/ 	.word	0x00001120


	//   ....[33]....
        /*013c*/ 	.word	0x000011f0


	//   ....[34]....
        /*0140*/ 	.word	0x00001200


	//   ....[35]....
        /*0144*/ 	.word	0x000012d0


	//   ....[36]....
        /*0148*/ 	.word	0x000012e0


	//   ....[37]....
        /*014c*/ 	.word	0x000013b0


	//   ....[38]....
        /*0150*/ 	.word	0x000013c0


	//   ....[39]....
        /*0154*/ 	.word	0x00001520


	//   ....[40]....
        /*0158*/ 	.word	0x00001530


	//   ....[41]....
        /*015c*/ 	.word	0x000016d0


	//   ....[42]....
        /*0160*/ 	.word	0x000016e0


	//   ....[43]....
        /*0164*/ 	.word	0x00001e70


	//   ....[44]....
        /*0168*/ 	.word	0x00001e80


	//   ....[45]....
        /*016c*/ 	.word	0x00002000


	//   ....[46]....
        /*0170*/ 	.word	0x00002010


	//   ....[47]....
        /*0174*/ 	.word	0x00003010


	//   ....[48]....
        /*0178*/ 	.word	0x00003040


	//   ....[49]....
        /*017c*/ 	.word	0x000031a0


	//   ....[50]....
        /*0180*/ 	.word	0x000031b0


	//----- nvinfo : EIATTR_COOP_GROUP_MASK_REGIDS
	.align		4
.L_29:
        /*0184*/ 	.byte	0x04, 0x29
        /*0186*/ 	.short	(.L_31 - .L_30)


	//   ....[0]....
.L_30:
        /*0188*/ 	.word	0x050000b5


	//   ....[1]....
        /*018c*/ 	.word	0x05000070


	//   ....[2]....
        /*0190*/ 	.word	0x05000087


	//   ....[3]....
        /*0194*/ 	.word	0x0500008a


	//   ....[4]....
        /*0198*/ 	.word	0x0500008a


	//   ....[5]....
        /*019c*/ 	.word	0x0500008a


	//   ....[6]....
        /*01a0*/ 	.word	0x0500008a


	//   ....[7]....
        /*01a4*/ 	.word	0x0500008a


	//----- nvinfo : EIATTR_COOP_GROUP_INSTR_OFFSETS
	.align		4
.L_31:
        /*01a8*/ 	.byte	0x04, 0x28
        /*01aa*/ 	.short	(.L_33 - .L_32)


	//   ....[0]....
.L_32:
        /*01ac*/ 	.word	0x00003700


	//   ....[1]....
        /*01b0*/ 	.word	0x00003720


	//   ....[2]....
        /*01b4*/ 	.word	0x00003f70


	//   ....[3]....
        /*01b8*/ 	.word	0x00003f90


	//   ....[4]....
        /*01bc*/ 	.word	0x000064a0


	//   ....[5]....
        /*01c0*/ 	.word	0x00006540


	//   ....[6]....
        /*01c4*/ 	.word	0x00006de0


	//   ....[7]....
        /*01c8*/ 	.word	0x00006e60


	//----- nvinfo : EIATTR_VRC_CTA_INIT_COUNT
	.align		4
.L_33:
        /*01cc*/ 	.byte	0x02, 0x4a
	.zero		1
	.zero		1


	//----- nvinfo : EIATTR_MBARRIER_INSTR_OFFSETS
	.align		4
        /*01d0*/ 	.byte	0x04, 0x39
        /*01d2*/ 	.short	(.L_35 - .L_34)


	//   ....[0]....
.L_34:
        /*01d4*/ 	.word	0x000002c0
        /*01d8*/ 	.word	0x000000ff
        /*01dc*/ 	.word	0x00000000
        /*01e0*/ 	.short	0x0100
        /*01e2*/ 	.byte	0x08
	.zero		1


	//   ....[1]....
        /*01e4*/ 	.word	0x000002f0
        /*01e8*/ 	.word	0x000000ff
        /*01ec*/ 	.word	0x00000008
        /*01f0*/ 	.short	0x0100
        /*01f2*/ 	.byte	0x08
	.zero		1


	//   ....[2]....
        /*01f4*/ 	.word	0x00000320
        /*01f8*/ 	.word	0x000000ff
        /*01fc*/ 	.word	0x00000020
        /*0200*/ 	.short	0x0100
        /*0202*/ 	.byte	0x09
	.zero		1


	//   ....[3]....
        /*0204*/ 	.word	0x00000330
        /*0208*/ 	.word	0x000000ff
        /*020c*/ 	.word	0x00000028
        /*0210*/ 	.short	0x0100
        /*0212*/ 	.byte	0x09
	.zero		1


	//   ....[4]....
        /*0214*/ 	.word	0x00000360
        /*0218*/ 	.word	0x000000ff
        /*021c*/ 	.word	0x00000010
        /*0220*/ 	.short	0x0100
        /*0222*/ 	.byte	0x0a
	.zero		1


	//   ....[5]....
        /*0224*/ 	.word	0x00000370
        /*0228*/ 	.word	0x000000ff
        /*022c*/ 	.word	0x00000018
        /*0230*/ 	.short	0x0100
        /*0232*/ 	.byte	0x0a
	.zero		1


	//   ....[6]....
        /*0234*/ 	.word	0x00000610
        /*0238*/ 	.word	0x00000007
        /*023c*/ 	.word	0x00000028
        /*0240*/ 	.short	0x010a
        /*0242*/ 	.byte	0xff
	.zero		1


	//   ....[7]....
        /*0244*/ 	.word	0x00001490
        /*0248*/ 	.word	0x00000007
        /*024c*/ 	.word	0x00000008
        /*0250*/ 	.short	0x010a
        /*0252*/ 	.byte	0xff
	.zero		1


	//   ....[8]....
        /*0254*/ 	.word	0x000019a0
        /*0258*/ 	.word	0x00000003
        /*025c*/ 	.word	0x00000020
        /*0260*/ 	.short	0x010a
        /*0262*/ 	.byte	0xff
	.zero		1


	//   ....[9]....
        /*0264*/ 	.word	0x000019d0
        /*0268*/ 	.word	0x00000003
        /*026c*/ 	.word	0x00000020
        /*0270*/ 	.short	0x010a
        /*0272*/ 	.byte	0xff
	.zero		1


	//   ....[10]....
        /*0274*/ 	.word	0x00001c00
        /*0278*/ 	.word	0x00000003
        /*027c*/ 	.word	0x00000000
        /*0280*/ 	.short	0x010a
        /*0282*/ 	.byte	0xff
	.zero		1


	//   ....[11]....
        /*0284*/ 	.word	0x00001d20
        /*0288*/ 	.word	0x00000003
        /*028c*/ 	.word	0x00000000
        /*0290*/ 	.short	0x010a
        /*0292*/ 	.byte	0xff
	.zero		1


	//   ....[12]....
        /*0294*/ 	.word	0x00001dc0
        /*0298*/ 	.word	0x0000006f
        /*029c*/ 	.word	0x00000018
        /*02a0*/ 	.short	0x010a
        /*02a2*/ 	.byte	0xff
	.zero		1


	//   ....[13]....
        /*02a4*/ 	.word	0x00002db0
        /*02a8*/ 	.word	0x00000003
        /*02ac*/ 	.word	0x00000008
        /*02b0*/ 	.short	0x0101
        /*02b2*/ 	.byte	0xff
	.zero		1


	//   ....[14]....
        /*02b4*/ 	.word	0x00002f60
        /*02b8*/ 	.word	0x00000003
        /*02bc*/ 	.word	0x00000008
        /*02c0*/ 	.short	0x010a
        /*02c2*/ 	.byte	0xff
	.zero		1


	//   ....[15]....
        /*02c4*/ 	.word	0x00004260
        /*02c8*/ 	.word	0x00000003
        /*02cc*/ 	.word	0x00000010
        /*02d0*/ 	.short	0x010a
        /*02d2*/ 	.byte	0xff
	.zero		1


	//   ....[16]....
        /*02d4*/ 	.word	0x00004280
        /*02d8*/ 	.word	0x00000003
        /*02dc*/ 	.word	0x00000010
        /*02e0*/ 	.short	0x010a
        /*02e2*/ 	.byte	0xff
	.zero		1


	//   ....[17]....
        /*02e4*/ 	.word	0x00005140
        /*02e8*/ 	.word	0x00000003
        /*02ec*/ 	.word	0x00000000
        /*02f0*/ 	.short	0x010a
        /*02f2*/ 	.byte	0xff
	.zero		1


	//   ....[18]....
        /*02f4*/ 	.word	0x00005180
        /*02f8*/ 	.word	0x00000003
        /*02fc*/ 	.word	0x00000018
        /*0300*/ 	.short	0x0101
        /*0302*/ 	.byte	0xff
	.zero		1


	//   ....[19]....
        /*0304*/ 	.word	0x00006210
        /*0308*/ 	.word	0x00000007
        /*030c*/ 	.word	0x00000028
        /*0310*/ 	.short	0x010a
        /*0312*/ 	.byte	0xff
	.zero		1


	//   ....[20]....
        /*0314*/ 	.word	0x00006280
        /*0318*/ 	.word	0x00000007
        /*031c*/ 	.word	0x00000008
        /*0320*/ 	.short	0x010a
        /*0322*/ 	.byte	0xff
	.zero		1


	//   ....[21]....
        /*0324*/ 	.word	0x000062d0
        /*0328*/ 	.word	0x00000003
        /*032c*/ 	.word	0x00000020
        /*0330*/ 	.short	0x010a
        /*0332*/ 	.byte	0xff
	.zero		1


	//   ....[22]....
        /*0334*/ 	.word	0x00006330
        /*0338*/ 	.word	0x00000003
        /*033c*/ 	.word	0x00000000
        /*0340*/ 	.short	0x010a
        /*0342*/ 	.byte	0xff
	.zero		1


	//   ....[23]....
        /*0344*/ 	.word	0x00006390
        /*0348*/ 	.word	0x0000006f
        /*034c*/ 	.word	0x00000018
        /*0350*/ 	.short	0x010a
        /*0352*/ 	.byte	0xff
	.zero		1


	//   ....[24]....
        /*0354*/ 	.word	0x000063f0
        /*0358*/ 	.word	0x00000003
        /*035c*/ 	.word	0x00000008
        /*0360*/ 	.short	0x010a
        /*0362*/ 	.byte	0xff
	.zero		1


	//   ....[25]....
        /*0364*/ 	.word	0x00006eb0
        /*0368*/ 	.word	0x00000003
        /*036c*/ 	.word	0x00000010
        /*0370*/ 	.short	0x010a
        /*0372*/ 	.byte	0xff
	.zero		1


	//----- nvinfo : EIATTR_NUM_MBARRIERS
	.align		4
.L_35:
        /*0374*/ 	.byte	0x03, 0x38
        /*0376*/ 	.short	0x0006


	//----- nvinfo : EIATTR_EXIT_INSTR_OFFSETS
	.align		4
        /*0378*/ 	.byte	0x04, 0x1c
        /*037a*/ 	.short	(.L_37 - .L_36)


	//   ....[0]....
.L_36:
        /*037c*/ 	.word	0x000004e0


	//   ....[1]....
        /*0380*/ 	.word	0x000061e0


	//----- nvinfo : EIATTR_REQNTID
	.align		4
.L_37:
        /*0384*/ 	.byte	0x04, 0x10
        /*0386*/ 	.short	(.L_39 - .L_38)
.L_38:
        /*0388*/ 	.word	0x00000020
        /*038c*/ 	.word	0x00000001
        /*0390*/ 	.word	0x00000001


	//----- nvinfo : EIATTR_CRS_STACK_SIZE
	.align		4
.L_39:
        /*0394*/ 	.byte	0x04, 0x1e
        /*0396*/ 	.short	(.L_41 - .L_40)
.L_40:
        /*0398*/ 	.word	0x00000000


	//----- nvinfo : EIATTR_CBANK_PARAM_SIZE
	.align		4
.L_41:
        /*039c*/ 	.byte	0x03, 0x19
        /*039e*/ 	.short	0x022c


	//----- nvinfo : EIATTR_PARAM_CBANK
	.align		4
        /*03a0*/ 	.byte	0x04, 0x0a
        /*03a2*/ 	.short	(.L_43 - .L_42)
	.align		4
.L_42:
        /*03a4*/ 	.word	index@(.nv.constant0.kernel_cutlass_kernel_cudnnnative_sparse_attentionselectionNSA_select_attn_fwd_hmmaHopperSelectAttentionFwd_object_at__CopyAtom_ThrID10_TVLayoutSrc112801_TVLayoutDst112801_Valuetypef16_te_0)
        /*03a8*/ 	.short	0x0380
        /*03aa*/ 	.short	0x022c


	//----- nvinfo : EIATTR_SW_WAR
	.align		4
.L_43:
        /*03ac*/ 	.byte	0x04, 0x36
        /*03ae*/ 	.short	(.L_45 - .L_44)
.L_44:
        /*03b0*/ 	.word	0x00000008
.L_45:


//--------------------- .nv.compat                --------------------------
	.section	.nv.compat,"",@"SHT_CUDA_COMPAT_INFO"
	.align	4
        /*0000*/ 	.byte	0x02, 0x02, 0x02, 0x00, 0x02, 0x05, 0x05, 0x00, 0x02, 0x03, 0x01, 0x00, 0x02, 0x06, 0x01, 0x00


//--------------------- .nv.callgraph             --------------------------
	.section	.nv.callgraph,"",@"SHT_CUDA_CALLGRAPH"
	.align	4
	.sectionentsize	8
	.align		4
        /*0000*/ 	.word	0x00000000
	.align		4
        /*0004*/ 	.word	0xffffffff
	.align		4
        /*0008*/ 	.word	0x00000000
	.align		4
        /*000c*/ 	.word	0xfffffffe
	.align		4
        /*0010*/ 	.word	0x00000000
	.align		4
        /*0014*/ 	.word	0xfffffffd
	.align		4
        /*0018*/ 	.word	0x00000000
	.align		4
        /*001c*/ 	.word	0xfffffffc


//--------------------- .text.kernel_cutlass_kernel_cudnnnative_sparse_attentionselectionNSA_select_attn_fwd_hmmaHopperSelectAttentionFwd_object_at__CopyAtom_ThrID10_TVLayoutSrc112801_TVLayoutDst112801_Valuetypef16_te_0 --------------------------
	.section	.text.kernel_cutlass_kernel_cudnnnative_sparse_attentionselectionNSA_select_attn_fwd_hmmaHopperSelectAttentionFwd_object_at__CopyAtom_ThrID10_TVLayoutSrc112801_TVLayoutDst112801_Valuetypef16_te_0,"ax",@progbits
	.align	128
        .global         kernel_cutlass_kernel_cudnnnative_sparse_attentionselectionNSA_select_attn_fwd_hmmaHopperSelectAttentionFwd_object_at__CopyAtom_ThrID10_TVLayoutSrc112801_TVLayoutDst112801_Valuetypef16_te_0
        .type           kernel_cutlass_kernel_cudnnnative_sparse_attentionselectionNSA_select_attn_fwd_hmmaHopperSelectAttentionFwd_object_at__CopyAtom_ThrID10_TVLayoutSrc112801_TVLayoutDst112801_Valuetypef16_te_0,@function
        .size           kernel_cutlass_kernel_cudnnnative_sparse_attentionselectionNSA_select_attn_fwd_hmmaHopperSelectAttentionFwd_object_at__CopyAtom_ThrID10_TVLayoutSrc112801_TVLayoutDst112801_Valuetypef16_te_0,(.L_x_79 - kernel_cutlass_kernel_cudnnnative_sparse_attentionselectionNSA_select_attn_fwd_hmmaHopperSelectAttentionFwd_object_at__CopyAtom_ThrID10_TVLayoutSrc112801_TVLayoutDst112801_Valuetypef16_te_0)
        .other          kernel_cutlass_kernel_cudnnnative_sparse_attentionselectionNSA_select_attn_fwd_hmmaHopperSelectAttentionFwd_object_at__CopyAtom_ThrID10_TVLayoutSrc112801_TVLayoutDst112801_Valuetypef16_te_0,@"STO_CUDA_ENTRY STV_DEFAULT"
kernel_cutlass_kernel_cudnnnative_sparse_attentionselectionNSA_select_attn_fwd_hmmaHopperSelectAttentionFwd_object_at__CopyAtom_ThrID10_TVLayoutSrc112801_TVLayoutDst112801_Valuetypef16_te_0:
.text.kernel_cutlass_kernel_cudnnnative_sparse_attentionselectionNSA_select_attn_fwd_hmmaHopperSelectAttentionFwd_object_at__CopyAtom_ThrID10_TVLayoutSrc112801_TVLayoutDst112801_Valuetypef16_te_0:
[----:B------:R-:W1:Y:S01]  /*0000*/  LDC R1, c[0x0][0x37c] ;  /* 0x0000df00ff017b82 */ /* 0x000e620000000800 */
[----:B------:R-:W2:Y:S07]  /*0010*/  S2R R0, SR_TID.X ;  /* 0x0000000000007919 */ /* 0x000eae0000002100 */
[----:B------:R-:W3:Y:S01]  /*0020*/  LDC.64 R2, c[0x0][0x590] ;  /* 0x00016400ff027b82 */ /* 0x000ee20000000a00 */
[----:B------:R-:W-:Y:S01]  /*0030*/  BSSY.RECONVERGENT B0, `(.L_x_0) ;  /* 0x000000e000007945 */ /* 0x000fe20003800200 */
[----:B------:R-:W4:Y:S01]  /*0040*/  S2R R5, SR_CTAID.Z ;  /* 0x0000000000057919 */ /* 0x000f220000002700 */
[----:B--2---:R-:W-:-:S04]  /*0050*/  SHF.R.U32.HI R224, RZ, 0x5, R0 ;  /* 0x00000005ffe07819 */ /* 0x004fc80000011600 */
[----:B------:R-:W-:-:S13]  /*0060*/  ISETP.NE.AND P2, PT, R224, RZ, PT ;  /* 0x000000ffe000720c */ /* 0x000fda0003f45270 */
[----:B-1--4-:R-:W-:Y:S05]  /*0070*/  @P2 BRA `(.L_x_1) ;  /* 0x0000000000242947 */ /* 0x012fea0003800000 */
[----:B------:R-:W1:Y:S02]  /*0080*/  LDCU.64 UR4, c[0x0][0x348] ;  /* 0x00006900ff0477ac */ /* 0x000e640008000a00 */
[----:B-1----:R-:W-:Y:S02]  /*0090*/  UIADD3 UR6, UP0, UPT, UR4, 0x80, URZ ;  /* 0x0000008004067890 */ /* 0x002fe4000ff1e0ff */
[----:B------:R1:W-:Y:S01]  /*00a0*/  UTMACCTL.PF [UR4] ;  /* 0x00000000040079b9 */ /* 0x0003e20008040000 */
[----:B------:R-:W-:Y:S02]  /*00b0*/  UIADD3 UR8, UP1, UPT, UR4, 0x180, URZ ;  /* 0x0000018004087890 */ /* 0x000fe4000ff3e0ff */
[----:B------:R-:W-:Y:S02]  /*00c0*/  UIADD3.X UR7, UPT, UPT, URZ, UR5, URZ, UP0, !UPT ;  /* 0x00000005ff077290 */ /* 0x000fe400087fe4ff */
[----:B------:R-:W-:-:S07]  /*00d0*/  UIADD3.X UR9, UPT, UPT, URZ, UR5, URZ, UP1, !UPT ;  /* 0x00000005ff097290 */ /* 0x000fce0008ffe4ff */
[----:B------:R1:W-:Y:S02]  /*00e0*/  UTMACCTL.PF [UR6] ;  /* 0x00000000060079b9 */ /* 0x0003e40008040000 */
[----:B------:R1:W-:Y:S02]  /*00f0*/  UTMACCTL.PF [UR8] ;  /* 0x00000000080079b9 */ /* 0x0003e40008040000 */
[----:B-1----:R-:W-:Y:S01]  /*0100*/  NOP ;  /* 0x0000000000007918 */ /* 0x002fe20000000000 */
.L_x_1:
[----:B------:R-:W-:Y:S05]  /*0110*/  BSYNC.RECONVERGENT B0 ;  /* 0x0000000000007941 */ /* 0x000fea0003800200 */
.L_x_0:
[----:B------:R-:W-:Y:S01]  /*0120*/  VOTEU.ALL UP3, P2 ;  /* 0x0000000000ff7886 */ /* 0x000fe20001060000 */
[----:B------:R-:W-:Y:S01]  /*0130*/  UMOV UR12, 0x1 ;  /* 0x00000001000c7882 */ /* 0x000fe20000000000 */
[----:B------:R-:W-:Y:S01]  /*0140*/  VOTEU.ALL UP2, P2 ;  /* 0x0000000000ff7886 */ /* 0x000fe20001040000 */
[----:B------:R-:W-:Y:S01]  /*0150*/  VOTEU.ALL UP1, P2 ;  /* 0x0000000000ff7886 */ /* 0x000fe20001020000 */
[----:B------:R-:W-:Y:S01]  /*0160*/  VOTEU.ALL UP0, P2 ;  /* 0x0000000000ff7886 */ /* 0x000fe20001000000 */
[----:B------:R-:W1:Y:S01]  /*0170*/  @!UP3 S2UR UR8, SR_CgaCtaId ;  /* 0x000000000008b9c3 */ /* 0x000e620000008800 */
[----:B------:R-:W-:Y:S01]  /*0180*/  @!UP3 UMOV UR4, 0x400 ;  /* 0x000004000004b882 */ /* 0x000fe20000000000 */
[----:B------:R-:W-:-:S04]  /*0190*/  @!UP3 UIADD3 UR14, UPT, UPT, -UR12, 0x100000, URZ ;  /* 0x001000000c0eb890 */ /* 0x000fc8000fffe1ff */
[----:B------:R-:W-:Y:S02]  /*01a0*/  @!UP3 USHF.L.U32 UR15, UR14, 0xb, URZ ;  /* 0x0000000b0e0fb899 */ /* 0x000fe400080006ff */
[----:B------:R-:W-:Y:S01]  /*01b0*/  @!UP3 USHF.L.U32 UR14, UR14, 0x1, URZ ;  /* 0x000000010e0eb899 */ /* 0x000fe200080006ff */
[----:B------:R-:W-:Y:S01]  /*01c0*/  @!UP3 UMOV UR10, 0x400 ;  /* 0x00000400000ab882 */ /* 0x000fe20000000000 */
[----:B------:R-:W-:-:S04]  /*01d0*/  @!UP3 UIADD3 UR16, UPT, UPT, -UR12, 0x100000, URZ ;  /* 0x001000000c10b890 */ /* 0x000fc8000fffe1ff */
[----:B------:R-:W-:Y:S02]  /*01e0*/  @!UP3 USHF.L.U32 UR17, UR16, 0xb, URZ ;  /* 0x0000000b1011b899 */ /* 0x000fe400080006ff */
[----:B------:R-:W-:Y:S01]  /*01f0*/  @!UP3 USHF.L.U32 UR16, UR16, 0x1, URZ ;  /* 0x000000011010b899 */ /* 0x000fe200080006ff */
[----:B------:R-:W-:Y:S01]  /*0200*/  VOTEU.ALL UP4, P2 ;  /* 0x0000000000ff7886 */ /* 0x000fe20001080000 */
[----:B------:R-:W-:Y:S01]  /*0210*/  VOTEU.ALL UP5, P2 ;  /* 0x0000000000ff7886 */ /* 0x000fe200010a0000 */
[----:B------:R-:W2:Y:S01]  /*0220*/  LDCU.64 UR6, c[0x0][0x358] ;  /* 0x00006b00ff0677ac */ /* 0x000ea20008000a00 */
[----:B------:R-:W4:Y:S01]  /*0230*/  @!UP3 S2UR UR5, SR_CgaCtaId ;  /* 0x000000000005b9c3 */ /* 0x000f220000008800 */
[----:B---3--:R-:W-:-:S07]  /*0240*/  IMAD.WIDE.U32 R2, R5, 0x4, R2 ;  /* 0x0000000405027825 */ /* 0x008fce00078e0002 */
[----:B------:R-:W3:Y:S01]  /*0250*/  @!UP3 S2UR UR11, SR_CgaCtaId ;  /* 0x00000000000bb9c3 */ /* 0x000ee20000008800 */
[----:B-1----:R-:W-:Y:S02]  /*0260*/  @!UP3 ULEA UR8, UR8, UR4, 0x18 ;  /* 0x000000040808b291 */ /* 0x002fe4000f8ec0ff */
[----:B----4-:R-:W-:Y:S02]  /*0270*/  @!UP3 ULEA UR9, UR5, UR4, 0x18 ;  /* 0x000000040509b291 */ /* 0x010fe4000f8ec0ff */
[----:B------:R-:W-:-:S04]  /*0280*/  @!UP3 UIADD3 UR4, UPT, UPT, -UR12, 0x100000, URZ ;  /* 0x001000000c04b890 */ /* 0x000fc8000fffe1ff */
[----:B------:R-:W-:Y:S02]  /*0290*/  @!UP3 USHF.L.U32 UR5, UR4, 0xb, URZ ;  /* 0x0000000b0405b899 */ /* 0x000fe400080006ff */
[----:B------:R-:W-:Y:S01]  /*02a0*/  @!UP3 USHF.L.U32 UR4, UR4, 0x1, URZ ;  /* 0x000000010404b899 */ /* 0x000fe200080006ff */
[----:B------:R-:W1:Y:S02]  /*02b0*/  FENCE.VIEW.ASYNC.S ;  /* 0x00000000000073c6 */ /* 0x000e640000000000 */
[----:B-1----:R1:W4:Y:S01]  /*02c0*/  @!UP2 SYNCS.EXCH.64 URZ, [UR8], UR14 ;  /* 0x0000000e08ffa5b2 */ /* 0x0023220008000100 */
[----:B---3--:R-:W-:Y:S01]  /*02d0*/  @!UP3 ULEA UR10, UR11, UR10, 0x18 ;  /* 0x0000000a0b0ab291 */ /* 0x008fe2000f8ec0ff */
[----:B------:R-:W-:Y:S01]  /*02e0*/  VOTEU.ALL UP3, P2 ;  /* 0x0000000000ff7886 */ /* 0x000fe20001060000 */
[----:B------:R1:W4:Y:S01]  /*02f0*/  @!UP1 SYNCS.EXCH.64 URZ, [UR8+0x8], UR14 ;  /* 0x0000080e08ff95b2 */ /* 0x0003220008000100 */
[----:B------:R-:W-:Y:S01]  /*0300*/  NOP ;  /* 0x0000000000007918 */ /* 0x000fe20000000000 */
[----:B----4-:R-:W-:Y:S06]  /*0310*/  BAR.SYNC.DEFER_BLOCKING 0x0 ;  /* 0x0000000000007b1d */ /* 0x010fec0000010000 */
[----:B------:R1:W3:Y:S01]  /*0320*/  @!UP0 SYNCS.EXCH.64 URZ, [UR9+0x20], UR16 ;  /* 0x0000201009ff85b2 */ /* 0x0002e20008000100 */
[----:B------:R1:W3:Y:S01]  /*0330*/  @!UP3 SYNCS.EXCH.64 URZ, [UR9+0x28], UR16 ;  /* 0x0000281009ffb5b2 */ /* 0x0002e20008000100 */
[----:B------:R-:W-:Y:S01]  /*0340*/  NOP ;  /* 0x0000000000007918 */ /* 0x000fe20000000000 */
[----:B---3--:R-:W-:Y:S06]  /*0350*/  BAR.SYNC.DEFER_BLOCKING 0x0 ;  /* 0x0000000000007b1d */ /* 0x008fec0000010000 */
[----:B------:R1:W3:Y:S01]  /*0360*/  @!UP4 SYNCS.EXCH.64 URZ, [UR10+0x10], UR4 ;  /* 0x000010040affc5b2 */ /* 0x0002e20008000100 */
[----:B------:R1:W3:Y:S01]  /*0370*/  @!UP5 SYNCS.EXCH.64 URZ, [UR10+0x18], UR4 ;  /* 0x000018040affd5b2 */ /* 0x0002e20008000100 */
[----:B------:R-:W-:Y:S01]  /*0380*/  NOP ;  /* 0x0000000000007918 */ /* 0x000fe20000000000 */
[----:B---3--:R-:W-:Y:S06]  /*0390*/  BAR.SYNC.DEFER_BLOCKING 0x0 ;  /* 0x0000000000007b1d */ /* 0x008fec0000010000 */
[----:B--2---:R-:W2:Y:S01]  /*03a0*/  LDG.E R223, desc[UR6][R2.64] ;  /* 0x0000000602df7981 */ /* 0x004ea2000c1e1900 */
[----:B------:R-:W-:Y:S01]  /*03b0*/  ISETP.GT.U32.AND P0, PT, R0, 0xf, PT ;  /* 0x0000000f0000780c */ /* 0x000fe20003f04070 */
[----:B------:R-:W2:Y:S01]  /*03c0*/  S2UR UR12, SR_CTAID.X ;  /* 0x00000000000c79c3 */ /* 0x000ea20000002500 */
[----:B------:R-:W3:Y:S01]  /*03d0*/  S2R R7, SR_CTAID.Y ;  /* 0x0000000000077919 */ /* 0x000ee20000002600 */
[----:B------:R-:W4:Y:S10]  /*03e0*/  LDG.E R6, desc[UR6][R2.64+0x4] ;  /* 0x0000040602067981 */ /* 0x000f34000c1e1900 */
[----:B------:R-:W5:Y:S01]  /*03f0*/  @!P0 LDC.64 R4, c[0x0][0x598] ;  /* 0x00016600ff048b82 */ /* 0x000f620000000a00 */
[----:B---3--:R-:W-:-:S02]  /*0400*/  @!P0 IMAD R8, R7, 0x10, R0 ;  /* 0x0000001007088824 */ /* 0x008fc400078e0200 */
[----:B--2---:R-:W-:-:S04]  /*0410*/  @!P0 VIADD R7, R223, UR12 ;  /* 0x0000000cdf078c36 */ /* 0x004fc80008000000 */
[----:B------:R-:W-:-:S04]  /*0420*/  @!P0 IMAD R7, R7, 0x40, R8 ;  /* 0x0000004007078824 */ /* 0x000fc800078e0208 */
[----:B-----5:R-:W-:-:S06]  /*0430*/  @!P0 IMAD.WIDE R4, R7, 0x4, R4 ;  /* 0x0000000407048825 */ /* 0x020fcc00078e0204 */
[----:B------:R-:W2:Y:S01]  /*0440*/  @!P0 LDG.E R4, desc[UR6][R4.64] ;  /* 0x0000000604048981 */ /* 0x000ea2000c1e1900 */
[----:B------:R-:W3:Y:S01]  /*0450*/  @!P0 S2R R8, SR_CgaCtaId ;  /* 0x0000000000088919 */ /* 0x000ee20000008800 */
[----:B------:R-:W-:Y:S01]  /*0460*/  @!P0 MOV R7, 0x400 ;  /* 0x0000040000078802 */ /* 0x000fe20000000f00 */
[----:B----4-:R-:W-:-:S05]  /*0470*/  IMAD.IADD R6, R6, 0x1, -R223 ;  /* 0x0000000106067824 */ /* 0x010fca00078e0adf */
[----:B------:R-:W-:Y:S02]  /*0480*/  ISETP.LE.AND P1, PT, R6, UR12, PT ;  /* 0x0000000c06007c0c */ /* 0x000fe4000bf23270 */
[----:B---3--:R-:W-:-:S04]  /*0490*/  @!P0 LEA R7, R8, R7, 0x18 ;  /* 0x0000000708078211 */ /* 0x008fc800078ec0ff */
[----:B------:R-:W-:Y:S01]  /*04a0*/  @!P0 LEA R7, R0, R7, 0x2 ;  /* 0x0000000700078211 */ /* 0x000fe200078e10ff */
[----:B------:R-:W3:Y:S04]  /*04b0*/  S2UR UR13, SR_CTAID.Y ;  /* 0x00000000000d79c3 */ /* 0x000ee80000002600 */
[----:B--2---:R1:W-:Y:S04]  /*04c0*/  @!P0 STS [R7+0x11080], R4 ;  /* 0x0110800407008388 */ /* 0x0043e80000000800 */
[----:B------:R-:W-:Y:S06]  /*04d0*/  BAR.SYNC.DEFER_BLOCKING 0x0 ;  /* 0x0000000000007b1d */ /* 0x000fec0000010000 */
[----:B-1-3--:R-:W-:Y:S05]  /*04e0*/  @P1 EXIT ;  /* 0x000000000000194d */ /* 0x00afea0003800000 */
[----:B------:R-:W-:Y:S01]  /*04f0*/  R2UR UR8, R223 ;  /* 0x00000000df0872ca */ /* 0x000fe200000e0000 */
[----:B------:R-:W1:-:S12]  /*0500*/  LDCU.64 UR4, c[0x0][0x5a0] ;  /* 0x0000b400ff0477ac */ /* 0x000e580008000a00 */
[----:B------:R-:W-:-:S04]  /*0510*/  UIADD3 UR12, UPT, UPT, UR8, UR12, URZ ;  /* 0x0000000c080c7290 */ /* 0x000fc8000fffe0ff */
[----:B------:R-:W-:-:S04]  /*0520*/  ULEA UR8, UR12, UR13, 0x2 ;  /* 0x0000000d0c087291 */ /* 0x000fc8000f8e10ff */
[----:B-1----:R-:W-:-:S06]  /*0530*/  UIMAD.WIDE UR4, UR8, 0x4, UR4 ;  /* 0x00000004080478a5 */ /* 0x002fcc000f8e0204 */
[----:B------:R-:W-:Y:S02]  /*0540*/  IMAD.U32 R4, RZ, RZ, UR4 ;  /* 0x00000004ff047e24 */ /* 0x000fe4000f8e00ff */
[----:B------:R-:W-:Y:S01]  /*0550*/  IMAD.U32 R5, RZ, RZ, UR5 ;  /* 0x00000005ff057e24 */ /* 0x000fe2000f8e00ff */
[----:B------:R-:W-:Y:S02]  /*0560*/  BSSY B0, `(.L_x_2) ;  /* 0x000012b000007945 */ /* 0x000fe40003800000 */
[----:B------:R-:W1:Y:S02]  /*0570*/  LDCU UR4, c[0x0][0x5a8] ;  /* 0x0000b500ff0477ac */ /* 0x000e640008000800 */
[----:B------:R2:W5:Y:S01]  /*0580*/  LDG.E R222, desc[UR6][R4.64] ;  /* 0x0000000604de7981 */ /* 0x000562000c1e1900 */
[----:B------:R-:W-:Y:S01]  /*0590*/  LOP3.LUT R6, R0, 0xf, RZ, 0xc0, !PT ;  /* 0x0000000f00067812 */ /* 0x000fe200078ec0ff */
[----:B------:R-:W-:Y:S02]  /*05a0*/  IMAD.MOV.U32 R221, RZ, RZ, 0x1 ;  /* 0x00000001ffdd7424 */ /* 0x000fe400078e00ff */
[----:B------:R-:W-:Y:S01]  /*05b0*/  IMAD.MOV.U32 R2, RZ, RZ, RZ ;  /* 0x000000ffff027224 */ /* 0x000fe200078e00ff */
[----:B------:R-:W-:Y:S06]  /*05c0*/  @P2 BRA `(.L_x_3) ;  /* 0x0000001000902947 */ /* 0x000fec0003800000 */
[----:B--2---:R-:W2:Y:S01]  /*05d0*/  S2R R5, SR_CgaCtaId ;  /* 0x0000000000057919 */ /* 0x004ea20000008800 */
[----:B------:R-:W-:Y:S02]  /*05e0*/  MOV R4, 0x400 ;  /* 0x0000040000047802 */ /* 0x000fe40000000f00 */
[----:B------:R-:W-:Y:S02]  /*05f0*/  MOV R3, 0x80000000 ;  /* 0x8000000000037802 */ /* 0x000fe40000000f00 */
[----:B--2---:R-:W-:-:S04]  /*0600*/  LEA R7, R5, R4, 0x18 ;  /* 0x0000000405077211 */ /* 0x004fc800078ec0ff */
[----:B------:R-:W2:Y:S02]  /*0610*/  SYNCS.PHASECHK.TRANS64.TRYWAIT P0, [R7+URZ+0x28], R3 ;  /* 0x00002803070075a7 */ /* 0x000ea400080011ff */
[----:B--2---:R-:W-:Y:S05]  /*0620*/  @!P0 BRA `(.L_x_4) ;  /* 0x0000005800f08947 */ /* 0x004fea0003800000 */
.L_x_64:
[----:B------:R-:W-:Y:S02]  /*0630*/  ELECT P1, URZ, PT ;  /* 0x0000000000ff782f */ /* 0x000fe40003820000 */
[----:B------:R-:W-:Y:S02]  /*0640*/  R2UR UR5, R7 ;  /* 0x00000000070572ca */ /* 0x000fe400000e0000 */
[----:B------:R-:W-:-:S09]  /*0650*/  ELECT P0, URZ, PT ;  /* 0x0000000000ff782f */ /* 0x000fd20003800000 */
[----:B------:R-:W-:-:S04]  /*0660*/  @P1 IMAD.MOV.U32 R4, RZ, RZ, 0x1000 ;  /* 0x00001000ff041424 */ /* 0x000fc800078e00ff */
[----:B------:R-:W-:Y:S01]  /*0670*/  VOTEU.ANY UP0, P0 ;  /* 0x0000000000ff7886 */ /* 0x000fe20000000100 */
[----:B------:R-:W-:Y:S01]  /*0680*/  VOTEU.ANY UP1, P0 ;  /* 0x0000000000ff7886 */ /* 0x000fe20000020100 */
[----:B------:R3:W-:Y:S01]  /*0690*/  @P1 SYNCS.ARRIVE.TRANS64 RZ, [R7+URZ+0x20], R4 ;  /* 0x0000200407ff19a7 */ /* 0x0007e200080000ff */
[----:B------:R-:W-:Y:S02]  /*06a0*/  PLOP3.LUT P1, PT, PT, PT, PT, 0x8, 0x80 ;  /* 0x000000000080781c */ /* 0x000fe40003f2e170 */
[----:B------:R-:W4:Y:S01]  /*06b0*/  @UP0 LDCU.64 UR14, c[0x0][0x348] ;  /* 0x00006900ff0e07ac */ /* 0x000f220008000a00 */
[----:B------:R-:W-:Y:S02]  /*06c0*/  @UP0 UIADD3 UR8, UPT, UPT, UR5, 0x80, URZ ;  /* 0x0000008005080890 */ /* 0x000fe4000fffe0ff */
[----:B------:R-:W-:Y:S01]  /*06d0*/  @UP0 UIADD3 UR9, UPT, UPT, UR5, 0x20, URZ ;  /* 0x0000002005090890 */ /* 0x000fe2000fffe0ff */
[----:B------:R-:W-:Y:S01]  /*06e0*/  @UP0 UMOV UR10, URZ ;  /* 0x000000ff000a0c82 */ /* 0x000fe20008000000 */
[----:B------:R-:W-:-:S10]  /*06f0*/  @UP0 UMOV UR11, URZ ;  /* 0x000000ff000b0c82 */ /* 0x000fd40008000000 */
.L_x_5:
[----:B------:R-:W-:Y:S01]  /*0700*/  @P0 ELECT P1, URZ, PT ;  /* 0x0000000000ff082f */ /* 0x000fe20003820000 */
[----:B----4-:R4:W-:-:S12]  /*0710*/  @UP1 UTMALDG.4D [UR8], [UR14], desc[URZ] ;  /* 0x0000ff080e0015b4 */ /* 0x0109d80008019000 */
[----:B------:R-:W-:Y:S02]  /*0720*/  @P1 PLOP3.LUT P0, PT, P1, PT, PT, 0x8, 0x80 ;  /* 0x000000000080181c */ /* 0x000fe40000f0e170 */
[----:B------:R-:W-:-:S11]  /*0730*/  PLOP3.LUT P1, PT, PT, PT, PT, 0x8, 0x80 ;  /* 0x000000000080781c */ /* 0x000fd60003f2e170 */
[----:B----4-:R-:W-:Y:S05]  /*0740*/  @P0 BRA.U.ANY `(.L_x_5) ;  /* 0xfffffffd00ec0947 */ /* 0x010fea000393ffff */
[----:B------:R-:W-:Y:S02]  /*0750*/  ELECT P0, URZ, PT ;  /* 0x0000000000ff782f */ /* 0x000fe40003800000 */
[----:B------:R-:W-:-:S11]  /*0760*/  PLOP3.LUT P1, PT, PT, PT, PT, 0x8, 0x80 ;  /* 0x000000000080781c */ /* 0x000fd60003f2e170 */
[----:B------:R-:W-:Y:S01]  /*0770*/  VOTEU.ANY UP0, P0 ;  /* 0x0000000000ff7886 */ /* 0x000fe20000000100 */
[----:B------:R-:W-:-:S04]  /*0780*/  VOTEU.ANY UP1, P0 ;  /* 0x0000000000ff7886 */ /* 0x000fc80000020100 */
[----:B------:R-:W4:Y:S01]  /*0790*/  @UP0 LDCU.64 UR14, c[0x0][0x348] ;  /* 0x00006900ff0e07ac */ /* 0x000f220008000a00 */
[----:B------:R-:W-:Y:S02]  /*07a0*/  @UP0 UIADD3 UR8, UPT, UPT, UR5, 0x180, URZ ;  /* 0x0000018005080890 */ /* 0x000fe4000fffe0ff */
[----:B------:R-:W-:Y:S01]  /*07b0*/  @UP0 UIADD3 UR9, UPT, UPT, UR5, 0x20, URZ ;  /* 0x0000002005090890 */ /* 0x000fe2000fffe0ff */
[----:B------:R-:W-:Y:S01]  /*07c0*/  @UP0 UMOV UR10, 0x8 ;  /* 0x00000008000a0882 */ /* 0x000fe20000000000 */
[----:B------:R-:W-:-:S10]  /*07d0*/  @UP0 UMOV UR11, URZ ;  /* 0x000000ff000b0c82 */ /* 0x000fd40008000000 */
.L_x_6:
        /* <DEDUP_REMOVED lines=14> */
.L_x_7:
        /* <DEDUP_REMOVED lines=14> */
.L_x_8:
        /* <DEDUP_REMOVED lines=14> */
.L_x_9:
        /* <DEDUP_REMOVED lines=14> */
.L_x_10:
        /* <DEDUP_REMOVED lines=14> */
.L_x_11:
        /* <DEDUP_REMOVED lines=14> */
.L_x_12:
        /* <DEDUP_REMOVED lines=14> */
.L_x_13:
        /* <DEDUP_REMOVED lines=14> */
.L_x_14:
        /* <DEDUP_REMOVED lines=14> */
.L_x_15:
        /* <DEDUP_REMOVED lines=14> */
.L_x_16:
        /* <DEDUP_REMOVED lines=14> */
.L_x_17:
        /* <DEDUP_REMOVED lines=14> */
.L_x_18:
        /* <DEDUP_REMOVED lines=14> */
.L_x_19:
        /* <DEDUP_REMOVED lines=14> */
.L_x_20:
[----:B------:R-:W-:Y:S01]  /*1420*/  @P0 ELECT P1, URZ, PT ;  /* 0x0000000000ff082f */ /* 0x000fe20003820000 */
[----:B----4-:R4:W-:-:S12]  /*1430*/  @UP1 UTMALDG.4D [UR8], [UR14], desc[URZ] ;  /* 0x0000ff080e0015b4 */ /* 0x0109d80008019000 */
[----:B------:R-:W-:Y:S02]  /*1440*/  @P1 PLOP3.LUT P0, PT, P1, PT, PT, 0x8, 0x80 ;  /* 0x000000000080181c */ /* 0x000fe40000f0e170 */
[----:B------:R-:W-:-:S11]  /*1450*/  PLOP3.LUT P1, PT, PT, PT, PT, 0x8, 0x80 ;  /* 0x000000000080781c */ /* 0x000fd60003f2e170 */
[----:B----4-:R-:W-:Y:S05]  /*1460*/  @P0 BRA.U.ANY `(.L_x_20) ;  /* 0xfffffffd00ec0947 */ /* 0x010fea000393ffff */
[----:B-----5:R-:W-:-:S13]  /*1470*/  ISETP.GE.AND P0, PT, R222, 0x1, PT ;  /* 0x00000001de00780c */ /* 0x020fda0003f06270 */
[----:B------:R-:W-:Y:S05]  /*1480*/  @!P0 BRA `(.L_x_3) ;  /* 0x0000000000e08947 */ /* 0x000fea0003800000 */
[----:B------:R-:W4:Y:S02]  /*1490*/  SYNCS.PHASECHK.TRANS64.TRYWAIT P0, [R7+URZ+0x8], R3 ;  /* 0x00000803070075a7 */ /* 0x000f2400080011ff */
[----:B----4-:R-:W-:Y:S05]  /*14a0*/  @!P0 BRA `(.L_x_21) ;  /* 0x0000004c006c8947 */ /* 0x010fea0003800000 */
.L_x_65:
[----:B------:R-:W-:Y:S01]  /*14b0*/  ELECT P0, URZ, PT ;  /* 0x0000000000ff782f */ /* 0x000fe20003800000 */
[----:B---3--:R-:W-:Y:S01]  /*14c0*/  IMAD R4, R222, 0x4, R7 ;  /* 0x00000004de047824 */ /* 0x008fe200078e0207 */
[----:B------:R-:W-:Y:S02]  /*14d0*/  ELECT P1, URZ, PT ;  /* 0x0000000000ff782f */ /* 0x000fe40003820000 */
[----:B------:R-:W-:-:S09]  /*14e0*/  R2UR UR5, R7 ;  /* 0x00000000070572ca */ /* 0x000fd200000e0000 */
[----:B----4-:R-:W3:Y:S01]  /*14f0*/  @P0 LDC.64 R2, c[0x0][0x348] ;  /* 0x0000d200ff020b82 */ /* 0x010ee20000000a00 */
[----:B------:R-:W-:Y:S01]  /*1500*/  @P0 R2UR UR17, R7 ;  /* 0x00000000071102ca */ /* 0x000fe200000e0000 */
[----:B--2---:R-:W-:Y:S01]  /*1510*/  @P1 IMAD.MOV.U32 R5, RZ, RZ, 0x8000 ;  /* 0x00008000ff051424 */ /* 0x004fe200078e00ff */
[----:B------:R-:W-:Y:S01]  /*1520*/  VOTEU.ANY UP0, P0 ;  /* 0x0000000000ff7886 */ /* 0x000fe20000000100 */
[----:B------:R-:W-:Y:S02]  /*1530*/  VOTEU.ANY UP1, P0 ;  /* 0x0000000000ff7886 */ /* 0x000fe40000020100 */
[----:B------:R2:W-:Y:S01]  /*1540*/  @P1 SYNCS.ARRIVE.TRANS64 RZ, [R7+URZ], R5 ;  /* 0x0000000507ff19a7 */ /* 0x0005e200080000ff */
[----:B------:R-:W2:Y:S01]  /*1550*/  LDS R4, [R4+0x1107c] ;  /* 0x01107c0004047984 */ /* 0x000ea20000000800 */
[----:B------:R-:W-:Y:S01]  /*1560*/  @UP0 UIADD3 UR16, UPT, UPT, UR5, 0x1080, URZ ;  /* 0x0000108005100890 */ /* 0x000fe2000fffe0ff */
[----:B------:R-:W-:Y:S01]  /*1570*/  @UP0 UMOV UR18, URZ ;  /* 0x000000ff00120c82 */ /* 0x000fe20008000000 */
[----:B---3--:R-:W-:-:S04]  /*1580*/  @P0 IADD3 R2, P1, PT, R2, 0x80, RZ ;  /* 0x0000008002020810 */ /* 0x008fc80007f3e0ff */
[----:B------:R-:W-:Y:S01]  /*1590*/  @P0 R2UR UR8, R2 ;  /* 0x00000000020802ca */ /* 0x000fe200000e0000 */
[----:B------:R-:W-:Y:S01]  /*15a0*/  @P0 IMAD.X R3, RZ, RZ, R3, P1 ;  /* 0x000000ffff030224 */ /* 0x000fe200008e0603 */
[----:B------:R-:W-:-:S04]  /*15b0*/  PLOP3.LUT P1, PT, PT, PT, PT, 0x8, 0x80 ;  /* 0x000000000080781c */ /* 0x000fc80003f2e170 */
[----:B------:R-:W-:-:S07]  /*15c0*/  @P0 R2UR UR9, R3 ;  /* 0x00000000030902ca */ /* 0x000fce00000e0000 */
[----:B------:R-:W-:-:S04]  /*15d0*/  MOV R2, UR8 ;  /* 0x0000000800027c02 */ /* 0x000fc80008000f00 */
[----:B------:R-:W-:Y:S02]  /*15e0*/  @P0 R2UR UR8, R2 ;  /* 0x00000000020802ca */ /* 0x000fe400000e0000 */
[----:B------:R-:W-:Y:S02]  /*15f0*/  IMAD.U32 R3, RZ, RZ, UR9 ;  /* 0x00000009ff037e24 */ /* 0x000fe4000f8e00ff */
[----:B--2---:R-:W-:-:S03]  /*1600*/  IMAD R5, R4, 0x80, R223 ;  /* 0x0000008004057824 */ /* 0x004fc600078e02df */
[----:B------:R-:W-:Y:S02]  /*1610*/  @P0 R2UR UR9, R3 ;  /* 0x00000000030902ca */ /* 0x000fe400000e0000 */
[----:B------:R-:W-:-:S15]  /*1620*/  R2UR UR19, R5 ;  /* 0x00000000051372ca */ /* 0x000fde00000e0000 */
.L_x_22:
[----:B------:R-:W-:Y:S01]  /*1630*/  @P0 ELECT P1, URZ, PT ;  /* 0x0000000000ff082f */ /* 0x000fe20003820000 */
[----:B------:R-:W-:Y:S02]  /*1640*/  UMOV UR20, UR13 ;  /* 0x0000000d00147c82 */ /* 0x000fe40008000000 */
[----:B------:R2:W-:Y:S10]  /*1650*/  @UP1 UTMALDG.3D [UR16], [UR8], desc[URZ] ;  /* 0x0000ff10080015b4 */ /* 0x0005f40008011000 */
[----:B------:R-:W-:-:S02]  /*1660*/  @P1 PLOP3.LUT P0, PT, P1, PT, PT, 0x8, 0x80 ;  /* 0x000000000080181c */ /* 0x000fc40000f0e170 */
[----:B------:R-:W-:-:S11]  /*1670*/  PLOP3.LUT P1, PT, PT, PT, PT, 0x8, 0x80 ;  /* 0x000000000080781c */ /* 0x000fd60003f2e170 */
[----:B--2---:R-:W-:Y:S05]  /*1680*/  @P0 BRA.U.ANY `(.L_x_22) ;  /* 0xfffffffd00e80947 */ /* 0x004fea000393ffff */
[----:B------:R-:W-:Y:S01]  /*1690*/  ELECT P0, URZ, PT ;  /* 0x0000000000ff782f */ /* 0x000fe20003800000 */
[----:B------:R-:W-:-:S12]  /*16a0*/  IMAD.MOV.U32 R221, RZ, RZ, RZ ;  /* 0x000000ffffdd7224 */ /* 0x000fd800078e00ff */
[----:B------:R-:W2:Y:S01]  /*16b0*/  @P0 LDC.64 R2, c[0x0][0x348] ;  /* 0x0000d200ff020b82 */ /* 0x000ea20000000a00 */
[----:B------:R-:W-:Y:S01]  /*16c0*/  @P0 R2UR UR17, R7 ;  /* 0x00000000071102ca */ /* 0x000fe200000e0000 */
[----:B------:R-:W-:Y:S01]  /*16d0*/  VOTEU.ANY UP0, P0 ;  /* 0x0000000000ff7886 */ /* 0x000fe20000000100 */
[----:B------:R-:W-:-:S04]  /*16e0*/  VOTEU.ANY UP1, P0 ;  /* 0x0000000000ff7886 */ /* 0x000fc80000020100 */
[----:B------:R-:W-:Y:S01]  /*16f0*/  @UP0 UIADD3 UR16, UPT, UPT, UR5, 0x5080, URZ ;  /* 0x0000508005100890 */ /* 0x000fe2000fffe0ff */
[----:B------:R-:W-:Y:S01]  /*1700*/  @UP0 UMOV UR18, 0x40 ;  /* 0x0000004000120882 */ /* 0x000fe20000000000 */
[----:B--2---:R-:W-:-:S04]  /*1710*/  @P0 IADD3 R4, P1, PT, R2, 0x80, RZ ;  /* 0x0000008002040810 */ /* 0x004fc80007f3e0ff */
[----:B------:R-:W-:Y:S01]  /*1720*/  @P0 R2UR UR8, R4 ;  /* 0x00000000040802ca */ /* 0x000fe200000e0000 */
[----:B------:R-:W-:Y:S01]  /*1730*/  @P0 IMAD.X R2, RZ, RZ, R3, P1 ;  /* 0x000000ffff020224 */ /* 0x000fe200008e0603 */
[----:B------:R-:W-:-:S04]  /*1740*/  PLOP3.LUT P1, PT, PT, PT, PT, 0x8, 0x80 ;  /* 0x000000000080781c */ /* 0x000fc80003f2e170 */
[----:B------:R-:W-:-:S07]  /*1750*/  @P0 R2UR UR9, R2 ;  /* 0x00000000020902ca */ /* 0x000fce00000e0000 */
[----:B------:R-:W-:-:S05]  /*1760*/  IMAD.U32 R2, RZ, RZ, UR8 ;  /* 0x00000008ff027e24 */ /* 0x000fca000f8e00ff */
[----:B------:R-:W-:Y:S01]  /*1770*/  @P0 R2UR UR8, R2 ;  /* 0x00000000020802ca */ /* 0x000fe200000e0000 */
[----:B------:R-:W-:Y:S01]  /*1780*/  IMAD.MOV.U32 R2, RZ, RZ, 0x1 ;  /* 0x00000001ff027424 */ /* 0x000fe200078e00ff */
[----:B------:R-:W-:-:S04]  /*1790*/  MOV R3, UR9 ;  /* 0x0000000900037c02 */ /* 0x000fc80008000f00 */
[----:B------:R-:W-:-:S15]  /*17a0*/  @P0 R2UR UR9, R3 ;  /* 0x00000000030902ca */ /* 0x000fde00000e0000 */
.L_x_23:
[----:B------:R-:W-:Y:S01]  /*17b0*/  @P0 ELECT P1, URZ, PT ;  /* 0x0000000000ff082f */ /* 0x000fe20003820000 */
[----:B------:R-:W-:Y:S02]  /*17c0*/  UMOV UR20, UR13 ;  /* 0x0000000d00147c82 */ /* 0x000fe40008000000 */
[----:B------:R4:W-:Y:S10]  /*17d0*/  @UP1 UTMALDG.3D [UR16], [UR8], desc[URZ] ;  /* 0x0000ff10080015b4 */ /* 0x0009f40008011000 */
[----:B------:R-:W-:-:S02]  /*17e0*/  @P1 PLOP3.LUT P0, PT, P1, PT, PT, 0x8, 0x80 ;  /* 0x000000000080181c */ /* 0x000fc40000f0e170 */
[----:B------:R-:W-:-:S11]  /*17f0*/  PLOP3.LUT P1, PT, PT, PT, PT, 0x8, 0x80 ;  /* 0x000000000080781c */ /* 0x000fd60003f2e170 */
[----:B----4-:R-:W-:Y:S05]  /*1800*/  @P0 BRA.U.ANY `(.L_x_23) ;  /* 0xfffffffd00e80947 */ /* 0x010fea000393ffff */
.L_x_3:
[----:B-1----:R-:W-:Y:S05]  /*1810*/  BSYNC B0 ;  /* 0x0000000000007941 */ /* 0x002fea0003800000 */
.L_x_2:
[----:B------:R-:W1:Y:S01]  /*1820*/  S2UR UR8, SR_CgaCtaId ;  /* 0x00000000000879c3 */ /* 0x000e620000008800 */
[----:B------:R-:W-:Y:S01]  /*1830*/  UMOV UR5, 0x400 ;  /* 0x0000040000057882 */ /* 0x000fe20000000000 */
[----:B-----5:R-:W-:Y:S01]  /*1840*/  ISETP.GE.AND P1, PT, R222, 0x1, PT ;  /* 0x00000001de00780c */ /* 0x020fe20003f26270 */
[----:B--23--:R-:W-:Y:S01]  /*1850*/  IMAD.MOV.U32 R4, RZ, RZ, RZ ;  /* 0x000000ffff047224 */ /* 0x00cfe200078e00ff */
[----:B------:R-:W-:Y:S02]  /*1860*/  PLOP3.LUT P0, PT, PT, PT, PT, 0x80, 0x8 ;  /* 0x000000000008781c */ /* 0x000fe40003f0f070 */
[----:B------:R-:W-:Y:S02]  /*1870*/  CS2R R104, SRZ ;  /* 0x0000000000687805 */ /* 0x000fe4000001ff00 */
[----:B------:R-:W-:Y:S02]  /*1880*/  MOV R5, 0xff800000 ;  /* 0xff80000000057802 */ /* 0x000fe40000000f00 */
[----:B------:R-:W-:-:S02]  /*1890*/  CS2R R106, SRZ ;  /* 0x00000000006a7805 */ /* 0x000fc4000001ff00 */
[----:B------:R-:W-:Y:S02]  /*18a0*/  CS2R R100, SRZ ;  /* 0x0000000000647805 */ /* 0x000fe4000001ff00 */
[----:B------:R-:W-:Y:S02]  /*18b0*/  CS2R R102, SRZ ;  /* 0x0000000000667805 */ /* 0x000fe4000001ff00 */
[----:B------:R-:W-:Y:S02]  /*18c0*/  CS2R R96, SRZ ;  /* 0x0000000000607805 */ /* 0x000fe4000001ff00 */
[----:B------:R-:W-:Y:S02]  /*18d0*/  CS2R R98, SRZ ;  /* 0x0000000000627805 */ /* 0x000fe4000001ff00 */
[----:B------:R-:W-:Y:S02]  /*18e0*/  CS2R R92, SRZ ;  /* 0x00000000005c7805 */ /* 0x000fe4000001ff00 */
[----:B------:R-:W-:-:S02]  /*18f0*/  CS2R R94, SRZ ;  /* 0x00000000005e7805 */ /* 0x000fc4000001ff00 */
[----:B------:R-:W-:Y:S02]  /*1900*/  CS2R R88, SRZ ;  /* 0x0000000000587805 */ /* 0x000fe4000001ff00 */
[----:B------:R-:W-:Y:S02]  /*1910*/  CS2R R90, SRZ ;  /* 0x00000000005a7805 */ /* 0x000fe4000001ff00 */
[----:B------:R-:W-:Y:S02]  /*1920*/  CS2R R84, SRZ ;  /* 0x0000000000547805 */ /* 0x000fe4000001ff00 */
[----:B------:R-:W-:Y:S02]  /*1930*/  CS2R R86, SRZ ;  /* 0x0000000000567805 */ /* 0x000fe4000001ff00 */
[----:B------:R-:W-:Y:S02]  /*1940*/  CS2R R80, SRZ ;  /* 0x0000000000507805 */ /* 0x000fe4000001ff00 */
[----:B------:R-:W-:-:S02]  /*1950*/  CS2R R82, SRZ ;  /* 0x0000000000527805 */ /* 0x000fc4000001ff00 */
[----:B------:R-:W-:Y:S01]  /*1960*/  CS2R R76, SRZ ;  /* 0x00000000004c7805 */ /* 0x000fe2000001ff00 */
[----:B------:R-:W-:Y:S01]  /*1970*/  IMAD.MOV.U32 R78, RZ, RZ, RZ ;  /* 0x000000ffff4e7224 */ /* 0x000fe200078e00ff */
[----:B-1----:R-:W-:-:S06]  /*1980*/  ULEA UR5, UR8, UR5, 0x18 ;  /* 0x0000000508057291 */ /* 0x002fcc000f8ec0ff */
[----:B------:R-:W-:-:S04]  /*1990*/  IMAD.U32 R3, RZ, RZ, UR5 ;  /* 0x00000005ff037e24 */ /* 0x000fc8000f8e00ff */
[----:B------:R-:W1:Y:S01]  /*19a0*/  SYNCS.PHASECHK.TRANS64.TRYWAIT P3, [R3+URZ+0x20], RZ ;  /* 0x000020ff030075a7 */ /* 0x000e6200080611ff */
[----:B------:R-:W-:Y:S01]  /*19b0*/  IMAD R6, R6, 0x10, R3 ;  /* 0x0000001006067824 */ /* 0x000fe200078e0203 */
[----:B-1----:R-:W-:Y:S06]  /*19c0*/  @P3 BRA `(.L_x_24) ;  /* 0x0000000000083947 */ /* 0x002fec0003800000 */
[----:B------:R-:W1:Y:S02]  /*19d0*/  SYNCS.PHASECHK.TRANS64.TRYWAIT P3, [R3+URZ+0x20], RZ ;  /* 0x000020ff030075a7 */ /* 0x000e6400080611ff */
[----:B-1----:R-:W-:Y:S05]  /*19e0*/  @!P3 BRA `(.L_x_25) ;  /* 0x000000480038b947 */ /* 0x002fea0003800000 */
.L_x_24:
[----:B------:R2:W3:Y:S01]  /*19f0*/  LDSM.16.M88.2 R72, [R6+0x80] ;  /* 0x000080000648783b */ /* 0x0004e20000000100 */
[----:B------:R-:W-:Y:S01]  /*1a00*/  IMAD.MOV.U32 R79, RZ, RZ, RZ ;  /* 0x000000ffff4f7224 */ /* 0x000fe200078e00ff */
[----:B------:R-:W-:Y:S02]  /*1a10*/  CS2R R40, SRZ ;  /* 0x0000000000287805 */ /* 0x000fe4000001ff00 */
[----:B------:R-:W-:Y:S01]  /*1a20*/  CS2R R42, SRZ ;  /* 0x00000000002a7805 */ /* 0x000fe2000001ff00 */
[----:B------:R2:W4:Y:S01]  /*1a30*/  LDSM.16.M88.2 R74, [R6+0x180] ;  /* 0x00018000064a783b */ /* 0x0005220000000100 */
[----:B------:R-:W-:Y:S02]  /*1a40*/  CS2R R36, SRZ ;  /* 0x0000000000247805 */ /* 0x000fe4000001ff00 */
[----:B------:R-:W-:Y:S02]  /*1a50*/  CS2R R38, SRZ ;  /* 0x0000000000267805 */ /* 0x000fe4000001ff00 */
[----:B------:R-:W-:Y:S01]  /*1a60*/  CS2R R32, SRZ ;  /* 0x0000000000207805 */ /* 0x000fe2000001ff00 */
[----:B------:R2:W1:Y:S01]  /*1a70*/  LDSM.16.M88.2 R68, [R6+0x280] ;  /* 0x000280000644783b */ /* 0x0004620000000100 */
[----:B------:R-:W-:-:S02]  /*1a80*/  CS2R R34, SRZ ;  /* 0x0000000000227805 */ /* 0x000fc4000001ff00 */
[----:B------:R-:W-:Y:S02]  /*1a90*/  CS2R R28, SRZ ;  /* 0x00000000001c7805 */ /* 0x000fe4000001ff00 */
[----:B------:R-:W-:Y:S01]  /*1aa0*/  CS2R R30, SRZ ;  /* 0x00000000001e7805 */ /* 0x000fe2000001ff00 */
[----:B------:R2:W1:Y:S01]  /*1ab0*/  LDSM.16.M88.2 R70, [R6+0x380] ;  /* 0x000380000646783b */ /* 0x0004620000000100 */
        /* <DEDUP_REMOVED lines=9> */
[----:B------:R-:W-:Y:S01]  /*1b50*/  CS2R R14, SRZ ;  /* 0x00000000000e7805 */ /* 0x000fe2000001ff00 */
[----:B------:R2:W1:Y:S04]  /*1b60*/  LDSM.16.M88.2 R60, [R6+0x680] ;  /* 0x00068000063c783b */ /* 0x0004680000000100 */
        /* <DEDUP_REMOVED lines=8> */
[----:B------:R2:W1:Y:S01]  /*1bf0*/  LDSM.16.M88.2 R46, [R6+0xf80] ;  /* 0x000f8000062e783b */ /* 0x0004620000000100 */
[----:B------:R2:W1:Y:S01]  /*1c00*/  @P1 SYNCS.PHASECHK.TRANS64.TRYWAIT P0, [R3+URZ], RZ ;  /* 0x000000ff030015a7 */ /* 0x00046200080011ff */
[----:B---34-:R-:W-:Y:S05]  /*1c10*/  @!P1 BRA `(.L_x_26) ;  /* 0x0000003400989947 */ /* 0x018fea0003800000 */
[----:B------:R-:W3:Y:S01]  /*1c20*/  LDC.64 R226, c[0x0][0x348] ;  /* 0x0000d200ffe27b82 */ /* 0x000ee20000000a00 */
[----:B--2---:R-:W-:Y:S01]  /*1c30*/  IMAD.MOV R6, RZ, RZ, -R222 ;  /* 0x000000ffff067224 */ /* 0x004fe200078e0ade */
[----:B------:R-:W-:Y:S01]  /*1c40*/  MOV R4, RZ ;  /* 0x000000ff00047202 */ /* 0x000fe20000000f00 */
[----:B------:R-:W-:Y:S01]  /*1c50*/  IMAD.MOV.U32 R5, RZ, RZ, -0x800000 ;  /* 0xff800000ff057424 */ /* 0x000fe200078e00ff */
[----:B------:R-:W-:Y:S01]  /*1c60*/  CS2R R8, SRZ ;  /* 0x0000000000087805 */ /* 0x000fe2000001ff00 */
[----:B------:R-:W-:Y:S02]  /*1c70*/  IMAD.MOV.U32 R7, RZ, RZ, 0x1 ;  /* 0x00000001ff077424 */ /* 0x000fe400078e00ff */
[----:B------:R-:W-:Y:S02]  /*1c80*/  IMAD.MOV.U32 R220, RZ, RZ, RZ ;  /* 0x000000ffffdc7224 */ /* 0x000fe400078e00ff */
[----:B------:R-:W-:-:S07]  /*1c90*/  IMAD.MOV.U32 R11, RZ, RZ, RZ ;  /* 0x000000ffff0b7224 */ /* 0x000fce00078e00ff */
.L_x_49:
[----:B------:R-:W-:Y:S01]  /*1ca0*/  ISETP.NE.AND P2, PT, R224, RZ, PT ;  /* 0x000000ffe000720c */ /* 0x000fe20003f45270 */
[----:B------:R-:W-:Y:S03]  /*1cb0*/  BSSY B0, `(.L_x_27) ;  /* 0x0000009000007945 */ /* 0x000fe60003800000 */
[----:B------:R-:W-:Y:S01]  /*1cc0*/  ISETP.GE.OR P1, PT, R9, R222, P2 ;  /* 0x000000de0900720c */ /* 0x000fe20001726670 */
[----:B-1----:R-:W-:-:S12]  /*1cd0*/  @P0 BRA `(.L_x_28) ;  /* 0x0000000000180947 */ /* 0x002fd80003800000 */
[----:B------:R-:W1:Y:S01]  /*1ce0*/  S2R R3, SR_CgaCtaId ;  /* 0x0000000000037919 */ /* 0x000e620000008800 */
[----:B------:R-:W-:Y:S02]  /*1cf0*/  MOV R0, 0x400 ;  /* 0x0000040000007802 */ /* 0x000fe40000000f00 */
[----:B------:R-:W-:Y:S02]  /*1d00*/  SHF.L.U32 R108, R220, 0x1f, RZ ;  /* 0x0000001fdc6c7819 */ /* 0x000fe400000006ff */
[----:B-1----:R-:W-:-:S04]  /*1d10*/  LEA R3, R3, R0, 0x18 ;  /* 0x0000000003037211 */ /* 0x002fc800078ec0ff */
[----:B------:R-:W1:Y:S02]  /*1d20*/  SYNCS.PHASECHK.TRANS64.TRYWAIT P0, [R3+URZ], R108 ;  /* 0x0000006c030075a7 */ /* 0x000e6400080011ff */
[----:B-1----:R-:W-:Y:S05]  /*1d30*/  @!P0 BRA `(.L_x_29) ;  /* 0x0000004400788947 */ /* 0x002fea0003800000 */
.L_x_28:
[----:B------:R-:W-:Y:S05]  /*1d40*/  BSYNC B0 ;  /* 0x0000000000007941 */ /* 0x000fea0003800000 */
.L_x_27:
[----:B------:R-:W-:Y:S04]  /*1d50*/  BSSY B0, `(.L_x_30) ;  /* 0x0000040000007945 */ /* 0x000fe80003800000 */
[----:B------:R-:W-:Y:S05]  /*1d60*/  @P1 BRA `(.L_x_31) ;  /* 0x0000000000f81947 */ /* 0x000fea0003800000 */
[----:B-1----:R-:W1:Y:S01]  /*1d70*/  S2R R3, SR_CgaCtaId ;  /* 0x0000000000037919 */ /* 0x002e620000008800 */
[----:B------:R-:W-:Y:S01]  /*1d80*/  MOV R0, 0x400 ;  /* 0x0000040000007802 */ /* 0x000fe20000000f00 */
[----:B------:R-:W-:Y:S01]  /*1d90*/  IMAD.U32 R108, R7, -0x80000000, RZ ;  /* 0x80000000076c7824 */ /* 0x000fe200078e00ff */
[----:B------:R-:W-:Y:S02]  /*1da0*/  BSSY B1, `(.L_x_32) ;  /* 0x0000004000017945 */ /* 0x000fe40003800000 */
[----:B-1----:R-:W-:-:S04]  /*1db0*/  LEA R111, R3, R0, 0x18 ;  /* 0x00000000036f7211 */ /* 0x002fc800078ec0ff */
[----:B------:R-:W1:Y:S02]  /*1dc0*/  SYNCS.PHASECHK.TRANS64.TRYWAIT P0, [R111+URZ+0x18], R108 ;  /* 0x0000186c6f0075a7 */ /* 0x000e6400080011ff */
[----:B-1----:R-:W-:Y:S05]  /*1dd0*/  @!P0 BRA `(.L_x_33) ;  /* 0x0000004400688947 */ /* 0x002fea0003800000 */
.L_x_68:
[----:B------:R-:W-:Y:S05]  /*1de0*/  BSYNC B1 ;  /* 0x0000000000017941 */ /* 0x000fea0003800000 */
.L_x_32:
[----:B------:R-:W-:Y:S02]  /*1df0*/  ELECT P1, URZ, PT ;  /* 0x0000000000ff782f */ /* 0x000fe40003820000 */
[----:B------:R-:W-:Y:S02]  /*1e00*/  LOP3.LUT R3, RZ, R9, RZ, 0x33, !PT ;  /* 0x00000009ff037212 */ /* 0x000fe400078e33ff */
[----:B------:R-:W-:Y:S01]  /*1e10*/  ELECT P0, URZ, PT ;  /* 0x0000000000ff782f */ /* 0x000fe20003800000 */
[----:B------:R-:W2:Y:S01]  /*1e20*/  S2UR UR20, SR_CTAID.Y ;  /* 0x00000000001479c3 */ /* 0x000ea20000002600 */
[----:B------:R-:W-:Y:S01]  /*1e30*/  R2UR UR5, R111 ;  /* 0x000000006f0572ca */ /* 0x000fe200000e0000 */
[----:B------:R-:W-:-:S04]  /*1e40*/  IMAD.IADD R3, R222, 0x1, R3 ;  /* 0x00000001de037824 */ /* 0x000fc800078e0203 */
[----:B------:R-:W-:Y:S02]  /*1e50*/  IMAD R3, R3, 0x4, R111 ;  /* 0x0000000403037824 */ /* 0x000fe400078e026f */
[----:B------:R-:W-:-:S04]  /*1e60*/  @P1 IMAD.MOV.U32 R0, RZ, RZ, 0x8000 ;  /* 0x00008000ff001424 */ /* 0x000fc800078e00ff */
[----:B------:R-:W-:Y:S01]  /*1e70*/  VOTEU.ANY UP0, P0 ;  /* 0x0000000000ff7886 */ /* 0x000fe20000000100 */
[----:B------:R-:W-:Y:S01]  /*1e80*/  VOTEU.ANY UP1, P0 ;  /* 0x0000000000ff7886 */ /* 0x000fe20000020100 */
[----:B------:R4:W-:Y:S01]  /*1e90*/  @P1 SYNCS.ARRIVE.TRANS64 RZ, [R111+URZ+0x10], R0 ;  /* 0x000010006fff19a7 */ /* 0x0009e200080000ff */
[----:B---3--:R-:W-:Y:S02]  /*1ea0*/  @P0 IADD3 R108, P1, PT, R226, 0x100, RZ ;  /* 0x00000100e26c0810 */ /* 0x008fe40007f3e0ff */
[----:B------:R-:W-:Y:S02]  /*1eb0*/  @UP0 UIADD3 UR16, UPT, UPT, UR5, 0x9080, URZ ;  /* 0x0000908005100890 */ /* 0x000fe4000fffe0ff */
[----:B-1----:R-:W-:Y:S01]  /*1ec0*/  @P0 IADD3.X R109, PT, PT, RZ, R227, RZ, P1, !PT ;  /* 0x000000e3ff6d0210 */ /* 0x002fe20000ffe4ff */
[----:B------:R-:W-:Y:S01]  /*1ed0*/  @UP0 UIADD3 UR17, UPT, UPT, UR5, 0x10, URZ ;  /* 0x0000001005110890 */ /* 0x000fe2000fffe0ff */
[----:B------:R-:W-:Y:S01]  /*1ee0*/  @P0 R2UR UR8, R108 ;  /* 0x000000006c0802ca */ /* 0x000fe200000e0000 */
[----:B------:R-:W-:Y:S01]  /*1ef0*/  @UP0 UMOV UR18, URZ ;  /* 0x000000ff00120c82 */ /* 0x000fe20008000000 */
[----:B------:R-:W-:Y:S01]  /*1f00*/  @P0 R2UR UR9, R109 ;  /* 0x000000006d0902ca */ /* 0x000fe200000e0000 */
[----:B----4-:R-:W1:Y:S01]  /*1f10*/  LDS R0, [R3+0x11080] ;  /* 0x0110800003007984 */ /* 0x010e620000000800 */
[----:B------:R-:W-:-:S09]  /*1f20*/  PLOP3.LUT P1, PT, PT, PT, PT, 0x8, 0x80 ;  /* 0x000000000080781c */ /* 0x000fd20003f2e170 */
[----:B------:R-:W-:Y:S02]  /*1f30*/  IMAD.U32 R108, RZ, RZ, UR8 ;  /* 0x00000008ff6c7e24 */ /* 0x000fe4000f8e00ff */
[----:B------:R-:W-:-:S03]  /*1f40*/  IMAD.U32 R109, RZ, RZ, UR9 ;  /* 0x00000009ff6d7e24 */ /* 0x000fc6000f8e00ff */
[----:B------:R-:W-:Y:S02]  /*1f50*/  @P0 R2UR UR8, R108 ;  /* 0x000000006c0802ca */ /* 0x000fe400000e0000 */
[----:B------:R-:W-:Y:S01]  /*1f60*/  @P0 R2UR UR9, R109 ;  /* 0x000000006d0902ca */ /* 0x000fe200000e0000 */
[----:B-12---:R-:W-:-:S14]  /*1f70*/  IMAD R0, R0, 0x80, R223 ;  /* 0x0000008000007824 */ /* 0x006fdc00078e02df */
.L_x_34:
[----:B------:R-:W-:-:S13]  /*1f80*/  @P0 ELECT P1, URZ, PT ;  /* 0x0000000000ff082f */ /* 0x000fda0003820000 */
[----:B------:R-:W-:Y:S02]  /*1f90*/  @P1 R2UR.BROADCAST UR19, R0 ;  /* 0x00000000001312ca */ /* 0x000fe400008e0000 */
[----:B------:R-:W-:-:S11]  /*1fa0*/  @P1 PLOP3.LUT P0, PT, P1, PT, PT, 0x8, 0x80 ;  /* 0x000000000080181c */ /* 0x000fd60000f0e170 */
[----:B------:R1:W-:Y:S01]  /*1fb0*/  @UP1 UTMALDG.3D [UR16], [UR8], desc[URZ] ;  /* 0x0000ff10080015b4 */ /* 0x0003e20008011000 */
[----:B------:R-:W-:Y:S01]  /*1fc0*/  PLOP3.LUT P1, PT, PT, PT, PT, 0x8, 0x80 ;  /* 0x000000000080781c */ /* 0x000fe20003f2e170 */
[----:B-1----:R-:W-:-:S12]  /*1fd0*/  @P0 BRA.U.ANY `(.L_x_34) ;  /* 0xfffffffd00e80947 */ /* 0x002fd8000393ffff */
[----:B------:R-:W-:-:S13]  /*1fe0*/  ELECT P0, URZ, PT ;  /* 0x0000000000ff782f */ /* 0x000fda0003800000 */
[----:B------:R-:W-:Y:S01]  /*1ff0*/  @P0 IADD3 R3, P1, PT, R226, 0x100, RZ ;  /* 0x00000100e2030810 */ /* 0x000fe20007f3e0ff */
[----:B------:R-:W-:Y:S01]  /*2000*/  VOTEU.ANY UP0, P0 ;  /* 0x0000000000ff7886 */ /* 0x000fe20000000100 */
[----:B------:R-:W-:Y:S02]  /*2010*/  VOTEU.ANY UP1, P0 ;  /* 0x0000000000ff7886 */ /* 0x000fe40000020100 */
[----:B------:R-:W-:Y:S01]  /*2020*/  @P0 R2UR UR8, R3 ;  /* 0x00000000030802ca */ /* 0x000fe200000e0000 */
[----:B------:R-:W-:Y:S01]  /*2030*/  @P0 IMAD.X R108, RZ, RZ, R227, P1 ;  /* 0x000000ffff6c0224 */ /* 0x000fe200008e06e3 */
[----:B------:R-:W-:Y:S01]  /*2040*/  PLOP3.LUT P1, PT, PT, PT, PT, 0x8, 0x80 ;  /* 0x000000000080781c */ /* 0x000fe20003f2e170 */
[----:B------:R-:W-:Y:S02]  /*2050*/  @UP0 UIADD3 UR16, UPT, UPT, UR5, 0xd080, URZ ;  /* 0x0000d08005100890 */ /* 0x000fe4000fffe0ff */
[----:B------:R-:W-:Y:S01]  /*2060*/  @UP0 UIADD3 UR17, UPT, UPT, UR5, 0x10, URZ ;  /* 0x0000001005110890 */ /* 0x000fe2000fffe0ff */
[----:B------:R-:W-:Y:S01]  /*2070*/  @P0 R2UR UR9, R108 ;  /* 0x000000006c0902ca */ /* 0x000fe200000e0000 */
[----:B------:R-:W-:-:S06]  /*2080*/  @UP0 UMOV UR18, 0x40 ;  /* 0x0000004000120882 */ /* 0x000fcc0000000000 */
[----:B------:R-:W-:-:S04]  /*2090*/  MOV R108, UR8 ;  /* 0x00000008006c7c02 */ /* 0x000fc80008000f00 */
[----:B------:R-:W-:Y:S02]  /*20a0*/  @P0 R2UR UR8, R108 ;  /* 0x000000006c0802ca */ /* 0x000fe400000e0000 */
[----:B------:R-:W-:-:S05]  /*20b0*/  IMAD.U32 R109, RZ, RZ, UR9 ;  /* 0x00000009ff6d7e24 */ /* 0x000fca000f8e00ff */
[----:B------:R-:W-:-:S15]  /*20c0*/  @P0 R2UR UR9, R109 ;  /* 0x000000006d0902ca */ /* 0x000fde00000e0000 */
.L_x_35:
[----:B------:R-:W-:-:S13]  /*20d0*/  @P0 ELECT P1, URZ, PT ;  /* 0x0000000000ff082f */ /* 0x000fda0003820000 */
[----:B------:R-:W-:Y:S02]  /*20e0*/  @P1 R2UR.BROADCAST UR19, R0 ;  /* 0x00000000001312ca */ /* 0x000fe400008e0000 */
[----:B------:R-:W-:-:S11]  /*20f0*/  @P1 PLOP3.LUT P0, PT, P1, PT, PT, 0x8, 0x80 ;  /* 0x000000000080181c */ /* 0x000fd60000f0e170 */
[----:B------:R1:W-:Y:S01]  /*2100*/  @UP1 UTMALDG.3D [UR16], [UR8], desc[URZ] ;  /* 0x0000ff10080015b4 */ /* 0x0003e20008011000 */
[----:B------:R-:W-:Y:S01]  /*2110*/  PLOP3.LUT P1, PT, PT, PT, PT, 0x8, 0x80 ;  /* 0x000000000080781c */ /* 0x000fe20003f2e170 */
[----:B-1----:R-:W-:-:S12]  /*2120*/  @P0 BRA.U.ANY `(.L_x_35) ;  /* 0xfffffffd00e80947 */ /* 0x002fd8000393ffff */
[----:B------:R-:W-:Y:S01]  /*2130*/  VIADD R9, R9, 0x1 ;  /* 0x0000000109097836 */ /* 0x000fe20000000000 */
[----:B------:R-:W-:-:S07]  /*2140*/  LOP3.LUT R7, R7, 0x1, RZ, 0x3c, !PT ;  /* 0x0000000107077812 */ /* 0x000fce00078e3cff */
.L_x_31:
[----:B------:R-:W-:Y:S05]  /*2150*/  BSYNC B0 ;  /* 0x0000000000007941 */ /* 0x000fea0003800000 */
.L_x_30:
[----:B------:R-:W2:Y:S01]  /*2160*/  S2R R0, SR_TID.X ;  /* 0x0000000000007919 */ /* 0x000ea20000002100 */
[----:B------:R-:W4:Y:S01]  /*2170*/  S2UR UR8, SR_CgaCtaId ;  /* 0x00000000000879c3 */ /* 0x000f220000008800 */
[----:B------:R-:W-:Y:S01]  /*2180*/  UMOV UR5, 0x400 ;  /* 0x0000040000057882 */ /* 0x000fe20000000000 */
[----:B------:R-:W-:Y:S01]  /*2190*/  ISETP.GE.OR P0, PT, R2, R222, P2 ;  /* 0x000000de0200720c */ /* 0x000fe20001706670 */
[----:B------:R-:W-:Y:S01]  /*21a0*/  BSSY B0, `(.L_x_36) ;  /* 0x0000116000007945 */ /* 0x000fe20003800000 */
[----:B------:R-:W-:Y:S01]  /*21b0*/  LOP3.LUT R220, R220, 0x1, RZ, 0x3c, !PT ;  /* 0x00000001dcdc7812 */ /* 0x000fe200078e3cff */
[----:B----4-:R-:W-:Y:S01]  /*21c0*/  ULEA UR5, UR8, UR5, 0x18 ;  /* 0x0000000508057291 */ /* 0x010fe2000f8ec0ff */
[C---:B-12---:R-:W-:Y:S01]  /*21d0*/  IMAD R3, R0.reuse, 0x40, R0 ;  /* 0x0000004000037824 */ /* 0x046fe200078e0200 */
[C---:B------:R-:W-:Y:S01]  /*21e0*/  ISETP.NE.AND P1, PT, R0.reuse, RZ, PT ;  /* 0x000000ff0000720c */ /* 0x040fe20003f25270 */
[----:B------:R-:W-:-:S03]  /*21f0*/  IMAD.SHL.U32 R109, R0, 0x20, RZ ;  /* 0x00000020006d7824 */ /* 0x000fc600078e00ff */
[----:B------:R-:W-:Y:S02]  /*2200*/  LOP3.LUT R108, R3, 0x1c8, RZ, 0xc0, !PT ;  /* 0x000001c8036c7812 */ /* 0x000fe400078ec0ff */
[----:B------:R-:W-:Y:S02]  /*2210*/  MOV R3, UR5 ;  /* 0x0000000500037c02 */ /* 0x000fe40008000f00 */
[----:B------:R-:W-:-:S04]  /*2220*/  LOP3.LUT R108, R108, 0x200, R109, 0xf8, !PT ;  /* 0x000002006c6c7812 */ /* 0x000fc800078ef86d */
[----:B------:R-:W-:-:S05]  /*2230*/  IADD3 R206, PT, PT, R3, R108, R108 ;  /* 0x0000006c03ce7210 */ /* 0x000fca0007ffe06c */
[C---:B------:R-:W-:Y:S02]  /*2240*/  VIADD R205, R206.reuse, 0x1080 ;  /* 0x00001080cecd7836 */ /* 0x040fe40000000000 */
[C---:B------:R-:W-:Y:S02]  /*2250*/  VIADD R204, R206.reuse, 0x10a0 ;  /* 0x000010a0cecc7836 */ /* 0x040fe40000000000 */
[C---:B------:R-:W-:Y:S01]  /*2260*/  VIADD R208, R206.reuse, 0x10c0 ;  /* 0x000010c0ced07836 */ /* 0x040fe20000000000 */
[----:B------:R-:W-:Y:S01]  /*2270*/  SHF.R.U32.HI R108, RZ, 0x3, R205 ;  /* 0x00000003ff6c7819 */ /* 0x000fe200000116cd */
[----:B------:R-:W-:Y:S01]  /*2280*/  VIADD R206, R206, 0x10e0 ;  /* 0x000010e0cece7836 */ /* 0x000fe20000000000 */
[----:B------:R-:W-:Y:S02]  /*2290*/  SHF.R.U32.HI R109, RZ, 0x3, R204 ;  /* 0x00000003ff6d7819 */ /* 0x000fe400000116cc */
[----:B------:R-:W-:Y:S02]  /*22a0*/  LOP3.LUT R205, R205, 0x70, R108, 0x78, !PT ;  /* 0x00000070cdcd7812 */ /* 0x000fe400078e786c */
[----:B------:R-:W-:-:S02]  /*22b0*/  LOP3.LUT R204, R204, 0x70, R109, 0x78, !PT ;  /* 0x00000070cccc7812 */ /* 0x000fc400078e786d */
[----:B------:R-:W-:Y:S01]  /*22c0*/  SHF.R.U32.HI R121, RZ, 0x3, R208 ;  /* 0x00000003ff797819 */ /* 0x000fe200000116d0 */
[----:B------:R-:W1:Y:S01]  /*22d0*/  LDSM.16.M88.4 R200, [R205+0x1000] ;  /* 0x00100000cdc8783b */ /* 0x000e620000000200 */
[----:B------:R-:W-:Y:S02]  /*22e0*/  SHF.R.U32.HI R225, RZ, 0x3, R206 ;  /* 0x00000003ffe17819 */ /* 0x000fe400000116ce */
[----:B------:R-:W-:Y:S01]  /*22f0*/  LOP3.LUT R208, R208, 0x70, R121, 0x78, !PT ;  /* 0x00000070d0d07812 */ /* 0x000fe200078e7879 */
[----:B------:R-:W-:Y:S01]  /*2300*/  LDSM.16.M88.4 R132, [R204+0x1000] ;  /* 0x00100000cc84783b */ /* 0x000fe20000000200 */
[----:B------:R-:W-:-:S03]  /*2310*/  LOP3.LUT R225, R206, 0x70, R225, 0x78, !PT ;  /* 0x00000070cee17812 */ /* 0x000fc600078e78e1 */
[----:B------:R-:W2:Y:S04]  /*2320*/  LDSM.16.M88.4 R116, [R205+0x800] ;  /* 0x00080000cd74783b */ /* 0x000ea80000000200 */
[----:B------:R-:W4:Y:S04]  /*2330*/  LDSM.16.M88.4 R112, [R205] ;  /* 0x00000000cd70783b */ /* 0x000f280000000200 */
[----:B------:R-:W5:Y:S04]  /*2340*/  LDSM.16.M88.4 R156, [R205+0x1800] ;  /* 0x00180000cd9c783b */ /* 0x000f680000000200 */
[----:B------:R-:W3:Y:S04]  /*2350*/  LDSM.16.M88.4 R152, [R204+0x800] ;  /* 0x00080000cc98783b */ /* 0x000ee80000000200 */
[----:B------:R-:W3:Y:S04]  /*2360*/  LDSM.16.M88.4 R144, [R204] ;  /* 0x00000000cc90783b */ /* 0x000ee80000000200 */
[----:B------:R-:W3:Y:S04]  /*2370*/  LDSM.16.M88.4 R188, [R204+0x1800] ;  /* 0x00180000ccbc783b */ /* 0x000ee80000000200 */
[----:B------:R-:W3:Y:S04]  /*2380*/  LDSM.16.M88.4 R192, [R208+0x1000] ;  /* 0x00100000d0c0783b */ /* 0x000ee80000000200 */
[----:B------:R-:W-:Y:S01]  /*2390*/  LDSM.16.M88.4 R180, [R205+0x2800] ;  /* 0x00280000cdb4783b */ /* 0x000fe20000000200 */
[C---:B-1----:R-:W-:Y:S03]  /*23a0*/  HMMA.16816.F32 R168, R72.reuse, R200, RZ ;  /* 0x000000c848a8723c */ /* 0x042fe600000018ff */
[----:B------:R-:W-:Y:S04]  /*23b0*/  LDSM.16.M88.4 R176, [R205+0x3000] ;  /* 0x00300000cdb0783b */ /* 0x000fe80000000200 */
[----:B------:R-:W-:Y:S01]  /*23c0*/  LDSM.16.M88.4 R164, [R205+0x3800] ;  /* 0x00380000cda4783b */ /* 0x000fe20000000200 */
[C---:B------:R-:W-:Y:S03]  /*23d0*/  HMMA.16816.F32 R200, R72.reuse, R202, RZ ;  /* 0x000000ca48c8723c */ /* 0x040fe600000018ff */
[----:B------:R-:W-:Y:S04]  /*23e0*/  LDSM.16.M88.4 R160, [R208] ;  /* 0x00000000d0a0783b */ /* 0x000fe80000000200 */
[----:B------:R-:W-:Y:S01]  /*23f0*/  LDSM.16.M88.4 R124, [R204+0x3000] ;  /* 0x00300000cc7c783b */ /* 0x000fe20000000200 */
[----:B--2---:R-:W-:Y:S03]  /*2400*/  HMMA.16816.F32 R148, R72, R116, RZ ;  /* 0x000000744894723c */ /* 0x004fe600000018ff */
[----:B------:R-:W-:Y:S04]  /*2410*/  LDSM.16.M88.4 R136, [R204+0x3800] ;  /* 0x00380000cc88783b */ /* 0x000fe80000000200 */
[----:B------:R-:W-:Y:S01]  /*2420*/  LDSM.16.M88.4 R108, [R205+0x2000] ;  /* 0x00200000cd6c783b */ /* 0x000fe20000000200 */
[C---:B------:R-:W-:Y:S03]  /*2430*/  HMMA.16816.F32 R168, R68.reuse, R132, R168 ;  /* 0x0000008444a8723c */ /* 0x040fe600000018a8 */
[----:B------:R-:W-:Y:S04]  /*2440*/  LDSM.16.M88.4 R184, [R204+0x2000] ;  /* 0x00200000ccb8783b */ /* 0x000fe80000000200 */
[----:B------:R-:W-:Y:S01]  /*2450*/  LDSM.16.M88.4 R172, [R208+0x800] ;  /* 0x00080000d0ac783b */ /* 0x000fe20000000200 */
[----:B------:R-:W-:Y:S03]  /*2460*/  HMMA.16816.F32 R132, R68, R134, R200 ;  /* 0x000000864484723c */ /* 0x000fe600000018c8 */
[----:B------:R-:W1:Y:S04]  /*2470*/  LDSM.16.M88.4 R200, [R208+0x1800] ;  /* 0x00180000d0c8783b */ /* 0x000e680000000200 */
[----:B------:R-:W-:Y:S01]  /*2480*/  LDSM.16.M88.4 R216, [R225+0x7800] ;  /* 0x00780000e1d8783b */ /* 0x000fe20000000200 */
[C---:B----4-:R-:W-:Y:S08]  /*2490*/  HMMA.16816.F32 R140, R72.reuse, R112, RZ ;  /* 0x00000070488c723c */ /* 0x050ff000000018ff */
[C---:B------:R-:W-:Y:S08]  /*24a0*/  HMMA.16816.F32 R116, R72.reuse, R118, RZ ;  /* 0x000000764874723c */ /* 0x040ff000000018ff */
[C---:B-----5:R-:W-:Y:S08]  /*24b0*/  HMMA.16816.F32 R196, R72.reuse, R156, RZ ;  /* 0x0000009c48c4723c */ /* 0x060ff000000018ff */
[C---:B------:R-:W-:Y:S08]  /*24c0*/  HMMA.16816.F32 R112, R72.reuse, R114, RZ ;  /* 0x000000724870723c */ /* 0x040ff000000018ff */
[----:B------:R-:W-:Y:S08]  /*24d0*/  HMMA.16816.F32 R156, R72, R158, RZ ;  /* 0x0000009e489c723c */ /* 0x000ff000000018ff */
[C---:B---3--:R-:W-:Y:S08]  /*24e0*/  HMMA.16816.F32 R148, R68.reuse, R152, R148 ;  /* 0x000000984494723c */ /* 0x048ff00000001894 */
[C---:B------:R-:W-:Y:S08]  /*24f0*/  HMMA.16816.F32 R140, R68.reuse, R144, R140 ;  /* 0x00000090448c723c */ /* 0x040ff0000000188c */
[C---:B------:R-:W-:Y:S01]  /*2500*/  HMMA.16816.F32 R152, R68.reuse, R154, R116 ;  /* 0x0000009a4498723c */ /* 0x040fe20000001874 */
[----:B------:R-:W2:Y:S07]  /*2510*/  LDSM.16.M88.4 R116, [R204+0x2800] ;  /* 0x00280000cc74783b */ /* 0x000eae0000000200 */
[C---:B------:R-:W-:Y:S08]  /*2520*/  HMMA.16816.F32 R196, R68.reuse, R188, R196 ;  /* 0x000000bc44c4723c */ /* 0x040ff000000018c4 */
[C---:B------:R-:W-:Y:S08]  /*2530*/  HMMA.16816.F32 R144, R68.reuse, R146, R112 ;  /* 0x000000924490723c */ /* 0x040ff00000001870 */
[----:B------:R-:W-:Y:S01]  /*2540*/  HMMA.16816.F32 R156, R68, R190, R156 ;  /* 0x000000be449c723c */ /* 0x000fe2000000189c */
[----:B------:R-:W-:Y:S07]  /*2550*/  LDSM.16.M88.4 R188, [R208+0x5000] ;  /* 0x00500000d0bc783b */ /* 0x000fee0000000200 */
[C---:B------:R-:W-:Y:S08]  /*2560*/  HMMA.16816.F32 R168, R64.reuse, R192, R168 ;  /* 0x000000c040a8723c */ /* 0x040ff000000018a8 */
[----:B-1----:R-:W-:Y:S08]  /*2570*/  HMMA.16816.F32 R196, R64, R200, R196 ;  /* 0x000000c840c4723c */ /* 0x002ff000000018c4 */
[C---:B------:R-:W-:Y:S08]  /*2580*/  HMMA.16816.F32 R112, R72.reuse, R180, RZ ;  /* 0x000000b44870723c */ /* 0x040ff000000018ff */
[C---:B------:R-:W-:Y:S08]  /*2590*/  HMMA.16816.F32 R120, R72.reuse, R176, RZ ;  /* 0x000000b04878723c */ /* 0x040ff000000018ff */
[----:B------:R-:W-:Y:S08]  /*25a0*/  HMMA.16816.F32 R128, R72, R164, RZ ;  /* 0x000000a44880723c */ /* 0x000ff000000018ff */
[C---:B------:R-:W-:Y:S08]  /*25b0*/  HMMA.16816.F32 R140, R64.reuse, R160, R140 ;  /* 0x000000a0408c723c */ /* 0x040ff0000000188c */
[C---:B------:R-:W-:Y:S01]  /*25c0*/  HMMA.16816.F32 R144, R64.reuse, R162, R144 ;  /* 0x000000a24090723c */ /* 0x040fe20000001890 */
[----:B------:R-:W1:Y:S07]  /*25d0*/  LDSM.16.M88.4 R160, [R208+0x2800] ;  /* 0x00280000d0a0783b */ /* 0x000e6e0000000200 */
[C---:B------:R-:W-:Y:S01]  /*25e0*/  HMMA.16816.F32 R192, R64.reuse, R194, R132 ;  /* 0x000000c240c0723c */ /* 0x040fe20000001884 */
[----:B------:R-:W3:Y:S07]  /*25f0*/  LDSM.16.M88.4 R132, [R208+0x3000] ;  /* 0x00300000d084783b */ /* 0x000eee0000000200 */
[----:B------:R-:W-:Y:S01]  /*2600*/  HMMA.16816.F32 R200, R64, R202, R156 ;  /* 0x000000ca40c8723c */ /* 0x000fe2000000189c */
[----:B------:R-:W4:Y:S07]  /*2610*/  LDSM.16.M88.4 R156, [R208+0x3800] ;  /* 0x00380000d09c783b */ /* 0x000f2e0000000200 */
[C---:B------:R-:W-:Y:S08]  /*2620*/  HMMA.16816.F32 R180, R72.reuse, R182, RZ ;  /* 0x000000b648b4723c */ /* 0x040ff000000018ff */
[C---:B------:R-:W-:Y:S08]  /*2630*/  HMMA.16816.F32 R176, R72.reuse, R178, RZ ;  /* 0x000000b248b0723c */ /* 0x040ff000000018ff */
[----:B------:R-:W-:Y:S08]  /*2640*/  HMMA.16816.F32 R164, R72, R166, RZ ;  /* 0x000000a648a4723c */ /* 0x000ff000000018ff */
[C---:B--2---:R-:W-:Y:S08]  /*2650*/  HMMA.16816.F32 R112, R68.reuse, R116, R112 ;  /* 0x000000744470723c */ /* 0x044ff00000001870 */
[C---:B------:R-:W-:Y:S08]  /*2660*/  HMMA.16816.F32 R120, R68.reuse, R124, R120 ;  /* 0x0000007c4478723c */ /* 0x040ff00000001878 */
[----:B------:R-:W-:Y:S08]  /*2670*/  HMMA.16816.F32 R128, R68, R136, R128 ;  /* 0x000000884480723c */ /* 0x000ff00000001880 */
[----:B------:R-:W-:Y:S08]  /*2680*/  HMMA.16816.F32 R212, R72, R108, RZ ;  /* 0x0000006c48d4723c */ /* 0x000ff000000018ff */
[C---:B------:R-:W-:Y:S01]  /*2690*/  HMMA.16816.F32 R116, R68.reuse, R118, R180 ;  /* 0x000000764474723c */ /* 0x040fe200000018b4 */
[----:B------:R-:W-:Y:S07]  /*26a0*/  LDSM.16.M88.4 R180, [R225] ;  /* 0x00000000e1b4783b */ /* 0x000fee0000000200 */
[C---:B------:R-:W-:Y:S01]  /*26b0*/  HMMA.16816.F32 R124, R68.reuse, R126, R176 ;  /* 0x0000007e447c723c */ /* 0x040fe200000018b0 */
[----:B------:R-:W-:Y:S07]  /*26c0*/  LDSM.16.M88.4 R176, [R225+0x800] ;  /* 0x00080000e1b0783b */ /* 0x000fee0000000200 */
[----:B------:R-:W-:Y:S01]  /*26d0*/  HMMA.16816.F32 R136, R68, R138, R164 ;  /* 0x0000008a4488723c */ /* 0x000fe200000018a4 */
[----:B------:R-:W-:Y:S07]  /*26e0*/  LDSM.16.M88.4 R164, [R208+0x2000] ;  /* 0x00200000d0a4783b */ /* 0x000fee0000000200 */
[----:B------:R-:W-:Y:S08]  /*26f0*/  HMMA.16816.F32 R108, R72, R110, RZ ;  /* 0x0000006e486c723c */ /* 0x000ff000000018ff */
[C---:B-1----:R-:W-:Y:S08]  /*2700*/  HMMA.16816.F32 R112, R64.reuse, R160, R112 ;  /* 0x000000a04070723c */ /* 0x042ff00000001870 */
[C---:B------:R-:W-:Y:S01]  /*2710*/  HMMA.16816.F32 R116, R64.reuse, R162, R116 ;  /* 0x000000a24074723c */ /* 0x040fe20000001874 */
[----:B------:R-:W1:Y:S07]  /*2720*/  LDSM.16.M88.4 R160, [R225+0x1800] ;  /* 0x00180000e1a0783b */ /* 0x000e6e0000000200 */
[C---:B---3--:R-:W-:Y:S08]  /*2730*/  HMMA.16816.F32 R120, R64.reuse, R132, R120 ;  /* 0x000000844078723c */ /* 0x048ff00000001878 */
[C---:B------:R-:W-:Y:S01]  /*2740*/  HMMA.16816.F32 R124, R64.reuse, R134, R124 ;  /* 0x00000086407c723c */ /* 0x040fe2000000187c */
[----:B------:R-:W2:Y:S07]  /*2750*/  LDSM.16.M88.4 R132, [R225+0x2000] ;  /* 0x00200000e184783b */ /* 0x000eae0000000200 */
[C---:B----4-:R-:W-:Y:S08]  /*2760*/  HMMA.16816.F32 R128, R64.reuse, R156, R128 ;  /* 0x0000009c4080723c */ /* 0x050ff00000001880 */
[----:B------:R-:W-:Y:S01]  /*2770*/  HMMA.16816.F32 R136, R64, R158, R136 ;  /* 0x0000009e4088723c */ /* 0x000fe20000001888 */
[----:B------:R-:W3:Y:S07]  /*2780*/  LDSM.16.M88.4 R156, [R225+0x3000] ;  /* 0x00300000e19c783b */ /* 0x000eee0000000200 */
[C---:B------:R-:W-:Y:S08]  /*2790*/  HMMA.16816.F32 R212, R68.reuse, R184, R212 ;  /* 0x000000b844d4723c */ /* 0x040ff000000018d4 */
[----:B------:R-:W-:Y:S01]  /*27a0*/  HMMA.16816.F32 R108, R68, R186, R108 ;  /* 0x000000ba446c723c */ /* 0x000fe2000000186c */
[----:B------:R-:W-:Y:S07]  /*27b0*/  LDSM.16.M88.4 R184, [R205+0x4800] ;  /* 0x00480000cdb8783b */ /* 0x000fee0000000200 */
[----:B-1----:R-:W-:Y:S08]  /*27c0*/  HMMA.16816.F32 R196, R60, R160, R196 ;  /* 0x000000a03cc4723c */ /* 0x002ff000000018c4 */
[C---:B------:R-:W-:Y:S08]  /*27d0*/  HMMA.16816.F32 R212, R64.reuse, R164, R212 ;  /* 0x000000a440d4723c */ /* 0x040ff000000018d4 */
[----:B------:R-:W-:Y:S01]  /*27e0*/  HMMA.16816.F32 R108, R64, R166, R108 ;  /* 0x000000a6406c723c */ /* 0x000fe2000000186c */
[----:B------:R-:W1:Y:S07]  /*27f0*/  LDSM.16.M88.4 R164, [R225+0x2800] ;  /* 0x00280000e1a4783b */ /* 0x000e6e0000000200 */
[C---:B------:R-:W-:Y:S01]  /*2800*/  HMMA.16816.F32 R200, R60.reuse, R162, R200 ;  /* 0x000000a23cc8723c */ /* 0x040fe200000018c8 */
[----:B------:R-:W4:Y:S07]  /*2810*/  LDSM.16.M88.4 R160, [R225+0x3800] ;  /* 0x00380000e1a0783b */ /* 0x000f2e0000000200 */
[C---:B--2---:R-:W-:Y:S08]  /*2820*/  HMMA.16816.F32 R212, R60.reuse, R132, R212 ;  /* 0x000000843cd4723c */ /* 0x044ff000000018d4 */
[C---:B------:R-:W-:Y:S01]  /*2830*/  HMMA.16816.F32 R108, R60.reuse, R134, R108 ;  /* 0x000000863c6c723c */ /* 0x040fe2000000186c */
[----:B------:R-:W2:Y:S07]  /*2840*/  LDSM.16.M88.4 R132, [R205+0x4000] ;  /* 0x00400000cd84783b */ /* 0x000eae0000000200 */
[C---:B---3--:R-:W-:Y:S08]  /*2850*/  HMMA.16816.F32 R120, R60.reuse, R156, R120 ;  /* 0x0000009c3c78723c */ /* 0x048ff00000001878 */
[----:B------:R-:W-:Y:S01]  /*2860*/  HMMA.16816.F32 R124, R60, R158, R124 ;  /* 0x0000009e3c7c723c */ /* 0x000fe2000000187c */
[----:B------:R-:W3:Y:S07]  /*2870*/  LDSM.16.M88.4 R156, [R205+0x6800] ;  /* 0x00680000cd9c783b */ /* 0x000eee0000000200 */
[C---:B------:R-:W-:Y:S08]  /*2880*/  HMMA.16816.F32 R148, R64.reuse, R172, R148 ;  /* 0x000000ac4094723c */ /* 0x040ff00000001894 */
[----:B------:R-:W-:Y:S01]  /*2890*/  HMMA.16816.F32 R152, R64, R174, R152 ;  /* 0x000000ae4098723c */ /* 0x000fe20000001898 */
[----:B------:R-:W5:Y:S07]  /*28a0*/  LDSM.16.M88.4 R172, [R225+0x1000] ;  /* 0x00100000e1ac783b */ /* 0x000f6e0000000200 */
[C---:B------:R-:W-:Y:S08]  /*28b0*/  HMMA.16816.F32 R140, R60.reuse, R180, R140 ;  /* 0x000000b43c8c723c */ /* 0x040ff0000000188c */
[C---:B------:R-:W-:Y:S01]  /*28c0*/  HMMA.16816.F32 R144, R60.reuse, R182, R144 ;  /* 0x000000b63c90723c */ /* 0x040fe20000001890 */
[----:B------:R-:W-:Y:S07]  /*28d0*/  LDSM.16.M88.4 R180, [R205+0x5000] ;  /* 0x00500000cdb4783b */ /* 0x000fee0000000200 */
[C---:B-1----:R-:W-:Y:S08]  /*28e0*/  HMMA.16816.F32 R112, R60.reuse, R164, R112 ;  /* 0x000000a43c70723c */ /* 0x042ff00000001870 */
[C---:B------:R-:W-:Y:S01]  /*28f0*/  HMMA.16816.F32 R116, R60.reuse, R166, R116 ;  /* 0x000000a63c74723c */ /* 0x040fe20000001874 */
[----:B------:R-:W1:Y:S07]  /*2900*/  LDSM.16.M88.4 R164, [R205+0x7000] ;  /* 0x00700000cda4783b */ /* 0x000e6e0000000200 */
[C---:B----4-:R-:W-:Y:S08]  /*2910*/  HMMA.16816.F32 R128, R60.reuse, R160, R128 ;  /* 0x000000a03c80723c */ /* 0x050ff00000001880 */
[----:B------:R-:W-:Y:S01]  /*2920*/  HMMA.16816.F32 R136, R60, R162, R136 ;  /* 0x000000a23c88723c */ /* 0x000fe20000001888 */
[----:B------:R-:W-:Y:S07]  /*2930*/  LDSM.16.M88.4 R160, [R204+0x4000] ;  /* 0x00400000cca0783b */ /* 0x000fee0000000200 */
[C---:B--2---:R-:W-:Y:S08]  /*2940*/  HMMA.16816.F32 R140, R56.reuse, R132, R140 ;  /* 0x00000084388c723c */ /* 0x044ff0000000188c */
[C---:B------:R-:W-:Y:S01]  /*2950*/  HMMA.16816.F32 R144, R56.reuse, R134, R144 ;  /* 0x000000863890723c */ /* 0x040fe20000001890 */
[----:B------:R-:W2:Y:S07]  /*2960*/  LDSM.16.M88.4 R132, [R205+0x7800] ;  /* 0x00780000cd84783b */ /* 0x000eae0000000200 */
[C---:B---3--:R-:W-:Y:S08]  /*2970*/  HMMA.16816.F32 R112, R56.reuse, R156, R112 ;  /* 0x0000009c3870723c */ /* 0x048ff00000001870 */
[----:B------:R-:W-:Y:S01]  /*2980*/  HMMA.16816.F32 R116, R56, R158, R116 ;  /* 0x0000009e3874723c */ /* 0x000fe20000001874 */
[----:B------:R-:W3:Y:S07]  /*2990*/  LDSM.16.M88.4 R156, [R204+0x4800] ;  /* 0x00480000cc9c783b */ /* 0x000eee0000000200 */
[C---:B------:R-:W-:Y:S08]  /*29a0*/  HMMA.16816.F32 R148, R60.reuse, R176, R148 ;  /* 0x000000b03c94723c */ /* 0x040ff00000001894 */
[C---:B------:R-:W-:Y:S01]  /*29b0*/  HMMA.16816.F32 R152, R60.reuse, R178, R152 ;  /* 0x000000b23c98723c */ /* 0x040fe20000001898 */
[----:B------:R-:W4:Y:S07]  /*29c0*/  LDSM.16.M88.4 R176, [R205+0x5800] ;  /* 0x00580000cdb0783b */ /* 0x000f2e0000000200 */
[C---:B-----5:R-:W-:Y:S08]  /*29d0*/  HMMA.16816.F32 R168, R60.reuse, R172, R168 ;  /* 0x000000ac3ca8723c */ /* 0x060ff000000018a8 */
[----:B------:R-:W-:Y:S01]  /*29e0*/  HMMA.16816.F32 R192, R60, R174, R192 ;  /* 0x000000ae3cc0723c */ /* 0x000fe200000018c0 */
[----:B------:R-:W5:Y:S07]  /*29f0*/  LDSM.16.M88.4 R172, [R205+0x6000] ;  /* 0x00600000cdac783b */ /* 0x000f6e0000000200 */
[C---:B------:R-:W-:Y:S08]  /*2a00*/  HMMA.16816.F32 R148, R56.reuse, R184, R148 ;  /* 0x000000b83894723c */ /* 0x040ff00000001894 */
[C---:B------:R-:W-:Y:S01]  /*2a10*/  HMMA.16816.F32 R152, R56.reuse, R186, R152 ;  /* 0x000000ba3898723c */ /* 0x040fe20000001898 */
[----:B------:R-:W3:Y:S07]  /*2a20*/  LDSM.16.M88.4 R184, [R204+0x5000] ;  /* 0x00500000ccb8783b */ /* 0x000eee0000000200 */
[C---:B-1----:R-:W-:Y:S08]  /*2a30*/  HMMA.16816.F32 R120, R56.reuse, R164, R120 ;  /* 0x000000a43878723c */ /* 0x042ff00000001878 */
[C---:B------:R-:W-:Y:S01]  /*2a40*/  HMMA.16816.F32 R124, R56.reuse, R166, R124 ;  /* 0x000000a6387c723c */ /* 0x040fe2000000187c */
[----:B------:R-:W1:Y:S07]  /*2a50*/  LDSM.16.M88.4 R164, [R204+0x7800] ;  /* 0x00780000cca4783b */ /* 0x000e6e0000000200 */
[C---:B------:R-:W-:Y:S08]  /*2a60*/  HMMA.16816.F32 R168, R56.reuse, R180, R168 ;  /* 0x000000b438a8723c */ /* 0x040ff000000018a8 */
[C---:B------:R-:W-:Y:S01]  /*2a70*/  HMMA.16816.F32 R192, R56.reuse, R182, R192 ;  /* 0x000000b638c0723c */ /* 0x040fe200000018c0 */
[----:B------:R-:W1:Y:S07]  /*2a80*/  LDSM.16.M88.4 R180, [R204+0x5800] ;  /* 0x00580000ccb4783b */ /* 0x000e6e0000000200 */
[C---:B--2---:R-:W-:Y:S08]  /*2a90*/  HMMA.16816.F32 R128, R56.reuse, R132, R128 ;  /* 0x000000843880723c */ /* 0x044ff00000001880 */
[----:B------:R-:W-:Y:S01]  /*2aa0*/  HMMA.16816.F32 R136, R56, R134, R136 ;  /* 0x000000863888723c */ /* 0x000fe20000001888 */
[----:B------:R-:W2:Y:S07]  /*2ab0*/  LDSM.16.M88.4 R132, [R204+0x7000] ;  /* 0x00700000cc84783b */ /* 0x000eae0000000200 */
[C---:B------:R-:W-:Y:S08]  /*2ac0*/  HMMA.16816.F32 R140, R52.reuse, R160, R140 ;  /* 0x000000a0348c723c */ /* 0x040ff0000000188c */
[C---:B------:R-:W-:Y:S01]  /*2ad0*/  HMMA.16816.F32 R144, R52.reuse, R162, R144 ;  /* 0x000000a23490723c */ /* 0x040fe20000001890 */
[----:B------:R-:W1:Y:S07]  /*2ae0*/  LDSM.16.M88.4 R160, [R208+0x4000] ;  /* 0x00400000d0a0783b */ /* 0x000e6e0000000200 */
[C---:B---3--:R-:W-:Y:S08]  /*2af0*/  HMMA.16816.F32 R148, R52.reuse, R156, R148 ;  /* 0x0000009c3494723c */ /* 0x048ff00000001894 */
[----:B------:R-:W-:Y:S01]  /*2b00*/  HMMA.16816.F32 R152, R52, R158, R152 ;  /* 0x0000009e3498723c */ /* 0x000fe20000001898 */
[----:B------:R-:W3:Y:S07]  /*2b10*/  LDSM.16.M88.4 R156, [R208+0x4800] ;  /* 0x00480000d09c783b */ /* 0x000eee0000000200 */
[C---:B----4-:R-:W-:Y:S08]  /*2b20*/  HMMA.16816.F32 R196, R56.reuse, R176, R196 ;  /* 0x000000b038c4723c */ /* 0x050ff000000018c4 */
[C---:B------:R-:W-:Y:S01]  /*2b30*/  HMMA.16816.F32 R200, R56.reuse, R178, R200 ;  /* 0x000000b238c8723c */ /* 0x040fe200000018c8 */
[----:B------:R-:W4:Y:S07]  /*2b40*/  LDSM.16.M88.4 R176, [R204+0x6000] ;  /* 0x00600000ccb0783b */ /* 0x000f2e0000000200 */
[C---:B-----5:R-:W-:Y:S08]  /*2b50*/  HMMA.16816.F32 R212, R56.reuse, R172, R212 ;  /* 0x000000ac38d4723c */ /* 0x060ff000000018d4 */
[----:B------:R-:W-:Y:S01]  /*2b60*/  HMMA.16816.F32 R108, R56, R174, R108 ;  /* 0x000000ae386c723c */ /* 0x000fe2000000186c */
[----:B------:R-:W5:Y:S04]  /*2b70*/  LDSM.16.M88.4 R172, [R204+0x6800] ;  /* 0x00680000ccac783b */ /* 0x000f680000000200 */
[----:B------:R-:W2:Y:S03]  /*2b80*/  LDSM.16.M88.4 R204, [R208+0x5800] ;  /* 0x00580000d0cc783b */ /* 0x000ea60000000200 */
[C---:B------:R-:W-:Y:S08]  /*2b90*/  HMMA.16816.F32 R168, R52.reuse, R184, R168 ;  /* 0x000000b834a8723c */ /* 0x040ff000000018a8 */
[C---:B-1----:R-:W-:Y:S08]  /*2ba0*/  HMMA.16816.F32 R128, R52.reuse, R164, R128 ;  /* 0x000000a43480723c */ /* 0x042ff00000001880 */
[C---:B------:R-:W-:Y:S01]  /*2bb0*/  HMMA.16816.F32 R136, R52.reuse, R166, R136 ;  /* 0x000000a63488723c */ /* 0x040fe20000001888 */
[----:B------:R-:W1:Y:S07]  /*2bc0*/  LDSM.16.M88.4 R164, [R208+0x7800] ;  /* 0x00780000d0a4783b */ /* 0x000e6e0000000200 */
[C---:B------:R-:W-:Y:S01]  /*2bd0*/  HMMA.16816.F32 R192, R52.reuse, R186, R192 ;  /* 0x000000ba34c0723c */ /* 0x040fe200000018c0 */
[----:B------:R-:W-:Y:S07]  /*2be0*/  LDSM.16.M88.4 R184, [R225+0x5800] ;  /* 0x00580000e1b8783b */ /* 0x000fee0000000200 */
[C---:B------:R-:W-:Y:S08]  /*2bf0*/  HMMA.16816.F32 R196, R52.reuse, R180, R196 ;  /* 0x000000b434c4723c */ /* 0x040ff000000018c4 */
[C---:B------:R-:W-:Y:S01]  /*2c00*/  HMMA.16816.F32 R200, R52.reuse, R182, R200 ;  /* 0x000000b634c8723c */ /* 0x040fe200000018c8 */
[----:B------:R-:W-:Y:S07]  /*2c10*/  LDSM.16.M88.4 R180, [R225+0x5000] ;  /* 0x00500000e1b4783b */ /* 0x000fee0000000200 */
[C---:B--2---:R-:W-:Y:S08]  /*2c20*/  HMMA.16816.F32 R120, R52.reuse, R132, R120 ;  /* 0x000000843478723c */ /* 0x044ff00000001878 */
[----:B------:R-:W-:Y:S01]  /*2c30*/  HMMA.16816.F32 R124, R52, R134, R124 ;  /* 0x00000086347c723c */ /* 0x000fe2000000187c */
[----:B------:R-:W2:Y:S07]  /*2c40*/  LDSM.16.M88.4 R132, [R208+0x6000] ;  /* 0x00600000d084783b */ /* 0x000eae0000000200 */
[C---:B------:R-:W-:Y:S08]  /*2c50*/  HMMA.16816.F32 R140, R48.reuse, R160, R140 ;  /* 0x000000a0308c723c */ /* 0x040ff0000000188c */
[C---:B------:R-:W-:Y:S01]  /*2c60*/  HMMA.16816.F32 R144, R48.reuse, R162, R144 ;  /* 0x000000a23090723c */ /* 0x040fe20000001890 */
[----:B------:R-:W-:Y:S07]  /*2c70*/  LDSM.16.M88.4 R160, [R208+0x7000] ;  /* 0x00700000d0a0783b */ /* 0x000fee0000000200 */
[C---:B---3--:R-:W-:Y:S08]  /*2c80*/  HMMA.16816.F32 R148, R48.reuse, R156, R148 ;  /* 0x0000009c3094723c */ /* 0x048ff00000001894 */
[C---:B------:R-:W-:Y:S01]  /*2c90*/  HMMA.16816.F32 R152, R48.reuse, R158, R152 ;  /* 0x0000009e3098723c */ /* 0x040fe20000001898 */
[----:B------:R-:W3:Y:S04]  /*2ca0*/  LDSM.16.M88.4 R156, [R208+0x6800] ;  /* 0x00680000d09c783b */ /* 0x000ee80000000200 */
[----:B------:R-:W-:Y:S03]  /*2cb0*/  LDSM.16.M88.4 R208, [R225+0x7000] ;  /* 0x00700000e1d0783b */ /* 0x000fe60000000200 */
[----:B------:R-:W-:Y:S08]  /*2cc0*/  HMMA.16816.F32 R168, R48, R188, R168 ;  /* 0x000000bc30a8723c */ /* 0x000ff000000018a8 */
[C---:B----4-:R-:W-:Y:S08]  /*2cd0*/  HMMA.16816.F32 R212, R52.reuse, R176, R212 ;  /* 0x000000b034d4723c */ /* 0x050ff000000018d4 */
[C---:B------:R-:W-:Y:S01]  /*2ce0*/  HMMA.16816.F32 R108, R52.reuse, R178, R108 ;  /* 0x000000b2346c723c */ /* 0x040fe2000000186c */
[----:B------:R-:W-:Y:S07]  /*2cf0*/  LDSM.16.M88.4 R176, [R225+0x4800] ;  /* 0x00480000e1b0783b */ /* 0x000fee0000000200 */
[C---:B-----5:R-:W-:Y:S08]  /*2d00*/  HMMA.16816.F32 R112, R52.reuse, R172, R112 ;  /* 0x000000ac3470723c */ /* 0x060ff00000001870 */
[----:B------:R-:W-:Y:S01]  /*2d10*/  HMMA.16816.F32 R116, R52, R174, R116 ;  /* 0x000000ae3474723c */ /* 0x000fe20000001874 */
[----:B------:R-:W4:Y:S07]  /*2d20*/  LDSM.16.M88.4 R172, [R225+0x4000] ;  /* 0x00400000e1ac783b */ /* 0x000f2e0000000200 */
[C---:B------:R-:W-:Y:S01]  /*2d30*/  HMMA.16816.F32 R188, R48.reuse, R190, R192 ;  /* 0x000000be30bc723c */ /* 0x040fe200000018c0 */
[----:B------:R-:W5:Y:S07]  /*2d40*/  LDSM.16.M88.4 R192, [R225+0x6000] ;  /* 0x00600000e1c0783b */ /* 0x000f6e0000000200 */
[C---:B------:R-:W-:Y:S08]  /*2d50*/  HMMA.16816.F32 R196, R48.reuse, R204, R196 ;  /* 0x000000cc30c4723c */ /* 0x040ff000000018c4 */
[C---:B------:R-:W-:Y:S01]  /*2d60*/  HMMA.16816.F32 R200, R48.reuse, R206, R200 ;  /* 0x000000ce30c8723c */ /* 0x040fe200000018c8 */
[----:B------:R-:W4:Y:S07]  /*2d70*/  LDSM.16.M88.4 R204, [R225+0x6800] ;  /* 0x00680000e1cc783b */ /* 0x000f2e0000000200 */
[C---:B-1----:R-:W-:Y:S08]  /*2d80*/  HMMA.16816.F32 R128, R48.reuse, R164, R128 ;  /* 0x000000a43080723c */ /* 0x042ff00000001880 */
[----:B--2---:R-:W-:Y:S01]  /*2d90*/  HMMA.16816.F32 R212, R48, R132, R212 ;  /* 0x0000008430d4723c */ /* 0x004fe200000018d4 */
[----:B------:R-:W-:-:S04]  /*2da0*/  @!P1 MOV R132, 0x1 ;  /* 0x0000000100849802 */ /* 0x000fc80000000f00 */
[----:B------:R1:W-:Y:S03]  /*2db0*/  @!P1 SYNCS.ARRIVE.TRANS64.ART0 RZ, [R3+URZ+0x8], R132 ;  /* 0x0000088403ff99a7 */ /* 0x0003e600085000ff */
[C---:B------:R-:W-:Y:S08]  /*2dc0*/  HMMA.16816.F32 R108, R48.reuse, R134, R108 ;  /* 0x00000086306c723c */ /* 0x040ff0000000186c */
[C---:B---3--:R-:W-:Y:S08]  /*2dd0*/  HMMA.16816.F32 R112, R48.reuse, R156, R112 ;  /* 0x0000009c3070723c */ /* 0x048ff00000001870 */
[C---:B------:R-:W-:Y:S08]  /*2de0*/  HMMA.16816.F32 R116, R48.reuse, R158, R116 ;  /* 0x0000009e3074723c */ /* 0x040ff00000001874 */
[C---:B------:R-:W-:Y:S08]  /*2df0*/  HMMA.16816.F32 R120, R48.reuse, R160, R120 ;  /* 0x000000a03078723c */ /* 0x040ff00000001878 */
[C---:B------:R-:W-:Y:S08]  /*2e00*/  HMMA.16816.F32 R124, R48.reuse, R162, R124 ;  /* 0x000000a2307c723c */ /* 0x040ff0000000187c */
[----:B------:R-:W-:Y:S08]  /*2e10*/  HMMA.16816.F32 R136, R48, R166, R136 ;  /* 0x000000a63088723c */ /* 0x000ff00000001888 */
[C---:B------:R-:W-:Y:S08]  /*2e20*/  HMMA.16816.F32 R128, R44.reuse, R216, R128 ;  /* 0x000000d82c80723c */ /* 0x040ff00000001880 */
[C---:B----4-:R-:W-:Y:S08]  /*2e30*/  HMMA.16816.F32 R140, R44.reuse, R172, R140 ;  /* 0x000000ac2c8c723c */ /* 0x050ff0000000188c */
[C---:B------:R-:W-:Y:S08]  /*2e40*/  HMMA.16816.F32 R144, R44.reuse, R174, R144 ;  /* 0x000000ae2c90723c */ /* 0x040ff00000001890 */
[C---:B------:R-:W-:Y:S08]  /*2e50*/  HMMA.16816.F32 R148, R44.reuse, R176, R148 ;  /* 0x000000b02c94723c */ /* 0x040ff00000001894 */
[C---:B------:R-:W-:Y:S08]  /*2e60*/  HMMA.16816.F32 R152, R44.reuse, R178, R152 ;  /* 0x000000b22c98723c */ /* 0x040ff00000001898 */
[C---:B------:R-:W-:Y:S08]  /*2e70*/  HMMA.16816.F32 R168, R44.reuse, R180, R168 ;  /* 0x000000b42ca8723c */ /* 0x040ff000000018a8 */
[C---:B------:R-:W-:Y:S08]  /*2e80*/  HMMA.16816.F32 R188, R44.reuse, R182, R188 ;  /* 0x000000b62cbc723c */ /* 0x040ff000000018bc */
[C---:B------:R-:W-:Y:S08]  /*2e90*/  HMMA.16816.F32 R196, R44.reuse, R184, R196 ;  /* 0x000000b82cc4723c */ /* 0x040ff000000018c4 */
[C---:B------:R-:W-:Y:S08]  /*2ea0*/  HMMA.16816.F32 R200, R44.reuse, R186, R200 ;  /* 0x000000ba2cc8723c */ /* 0x040ff000000018c8 */
[C---:B-----5:R-:W-:Y:S08]  /*2eb0*/  HMMA.16816.F32 R212, R44.reuse, R192, R212 ;  /* 0x000000c02cd4723c */ /* 0x060ff000000018d4 */
[C---:B------:R-:W-:Y:S08]  /*2ec0*/  HMMA.16816.F32 R108, R44.reuse, R194, R108 ;  /* 0x000000c22c6c723c */ /* 0x040ff0000000186c */
[C---:B------:R-:W-:Y:S08]  /*2ed0*/  HMMA.16816.F32 R112, R44.reuse, R204, R112 ;  /* 0x000000cc2c70723c */ /* 0x040ff00000001870 */
[C---:B------:R-:W-:Y:S08]  /*2ee0*/  HMMA.16816.F32 R116, R44.reuse, R206, R116 ;  /* 0x000000ce2c74723c */ /* 0x040ff00000001874 */
[C---:B------:R-:W-:Y:S08]  /*2ef0*/  HMMA.16816.F32 R120, R44.reuse, R208, R120 ;  /* 0x000000d02c78723c */ /* 0x040ff00000001878 */
[C---:B------:R-:W-:Y:S08]  /*2f00*/  HMMA.16816.F32 R124, R44.reuse, R210, R124 ;  /* 0x000000d22c7c723c */ /* 0x040ff0000000187c */
[----:B------:R-:W-:Y:S01]  /*2f10*/  HMMA.16816.F32 R216, R44, R218, R136 ;  /* 0x000000da2cd8723c */ /* 0x000fe20000001888 */
[----:B------:R-:W-:-:S04]  /*2f20*/  NOP ;  /* 0x0000000000007918 */ /* 0x000fc80000000000 */
[----:B-1----:R-:W-:-:S15]  /*2f30*/  @P0 BRA `(.L_x_37) ;  /* 0x0000000000f00947 */ /* 0x002fde0003800000 */
[----:B------:R-:W-:Y:S01]  /*2f40*/  IMAD.U32 R132, R221, -0x80000000, RZ ;  /* 0x80000000dd847824 */ /* 0x000fe200078e00ff */
[----:B------:R-:W-:Y:S03]  /*2f50*/  BSSY B1, `(.L_x_38) ;  /* 0x0000003000017945 */ /* 0x000fe60003800000 */
[----:B------:R-:W1:Y:S02]  /*2f60*/  SYNCS.PHASECHK.TRANS64.TRYWAIT P0, [R3+URZ+0x8], R132 ;  /* 0x00000884030075a7 */ /* 0x000e6400080011ff */
[----:B-1----:R-:W-:Y:S05]  /*2f70*/  @!P0 BRA `(.L_x_39) ;  /* 0x0000003400188947 */ /* 0x002fea0003800000 */
.L_x_70:
[----:B------:R-:W-:Y:S05]  /*2f80*/  BSYNC B1 ;  /* 0x0000000000017941 */ /* 0x000fea0003800000 */
.L_x_38:
[----:B------:R-:W-:Y:S02]  /*2f90*/  ELECT P3, URZ, PT ;  /* 0x0000000000ff782f */ /* 0x000fe40003860000 */
[----:B-1----:R-:W-:Y:S02]  /*2fa0*/  LOP3.LUT R133, RZ, R2, RZ, 0x33, !PT ;  /* 0x00000002ff857212 */ /* 0x002fe400078e33ff */
[----:B------:R-:W-:Y:S01]  /*2fb0*/  ELECT P0, URZ, PT ;  /* 0x0000000000ff782f */ /* 0x000fe20003800000 */
[----:B------:R-:W1:Y:S02]  /*2fc0*/  S2UR UR20, SR_CTAID.Y ;  /* 0x00000000001479c3 */ /* 0x000e640000002600 */
[----:B------:R-:W-:-:S04]  /*2fd0*/  IMAD.IADD R132, R222, 0x1, R133 ;  /* 0x00000001de847824 */ /* 0x000fc800078e0285 */
[----:B------:R-:W-:Y:S02]  /*2fe0*/  IMAD R134, R132, 0x4, R3 ;  /* 0x0000000484867824 */ /* 0x000fe400078e0203 */
[----:B------:R-:W-:-:S04]  /*2ff0*/  @P3 IMAD.MOV.U32 R132, RZ, RZ, 0x8000 ;  /* 0x00008000ff843424 */ /* 0x000fc800078e00ff */
[----:B------:R-:W-:Y:S01]  /*3000*/  @P0 VIADD R135, R3, 0x1080 ;  /* 0x0000108003870836 */ /* 0x000fe20000000000 */
[----:B------:R-:W-:Y:S01]  /*3010*/  VOTEU.ANY UP0, P0 ;  /* 0x0000000000ff7886 */ /* 0x000fe20000000100 */
[----:B------:R2:W-:Y:S01]  /*3020*/  @P3 SYNCS.ARRIVE.TRANS64 RZ, [R3+URZ], R132 ;  /* 0x0000008403ff39a7 */ /* 0x0005e200080000ff */
[----:B------:R-:W3:Y:S01]  /*3030*/  LDS R134, [R134+0x11080] ;  /* 0x0110800086867984 */ /* 0x000ee20000000800 */
[----:B------:R-:W-:Y:S01]  /*3040*/  VOTEU.ANY UP1, P0 ;  /* 0x0000000000ff7886 */ /* 0x000fe20000020100 */
[----:B------:R-:W-:Y:S01]  /*3050*/  @P0 R2UR UR16, R135 ;  /* 0x00000000871002ca */ /* 0x000fe200000e0000 */
[----:B------:R-:W-:Y:S01]  /*3060*/  @UP0 UMOV UR18, URZ ;  /* 0x000000ff00120c82 */ /* 0x000fe20008000000 */
[----:B--2---:R-:W-:-:S04]  /*3070*/  @P0 IADD3 R132, P3, PT, R226, 0x80, RZ ;  /* 0x00000080e2840810 */ /* 0x004fc80007f7e0ff */
[----:B------:R-:W-:Y:S02]  /*3080*/  @P0 IADD3.X R133, PT, PT, RZ, R227, RZ, P3, !PT ;  /* 0x000000e3ff850210 */ /* 0x000fe40001ffe4ff */
[----:B------:R-:W-:Y:S02]  /*3090*/  @P0 R2UR UR5, R132 ;  /* 0x00000000840502ca */ /* 0x000fe400000e0000 */
[----:B------:R-:W-:Y:S02]  /*30a0*/  @P0 R2UR UR8, R133 ;  /* 0x00000000850802ca */ /* 0x000fe400000e0000 */
[----:B------:R-:W-:-:S09]  /*30b0*/  PLOP3.LUT P3, PT, PT, PT, PT, 0x8, 0x80 ;  /* 0x000000000080781c */ /* 0x000fd20003f6e170 */
[----:B------:R-:W-:Y:S02]  /*30c0*/  IMAD.U32 R132, RZ, RZ, UR5 ;  /* 0x00000005ff847e24 */ /* 0x000fe4000f8e00ff */
[----:B------:R-:W-:-:S03]  /*30d0*/  IMAD.U32 R133, RZ, RZ, UR8 ;  /* 0x00000008ff857e24 */ /* 0x000fc6000f8e00ff */
[----:B------:R-:W-:Y:S02]  /*30e0*/  @P0 R2UR UR8, R132 ;  /* 0x00000000840802ca */ /* 0x000fe400000e0000 */
[----:B------:R-:W-:Y:S01]  /*30f0*/  @P0 R2UR UR9, R133 ;  /* 0x00000000850902ca */ /* 0x000fe200000e0000 */
[----:B-1-3--:R-:W-:-:S14]  /*3100*/  IMAD R134, R134, 0x80, R223 ;  /* 0x0000008086867824 */ /* 0x00afdc00078e02df */
.L_x_40:
[----:B------:R-:W-:-:S13]  /*3110*/  @P0 ELECT P3, URZ, PT ;  /* 0x0000000000ff082f */ /* 0x000fda0003860000 */
[----:B------:R-:W-:Y:S02]  /*3120*/  @P3 R2UR.BROADCAST UR19, R134 ;  /* 0x00000000861332ca */ /* 0x000fe400008e0000 */
[----:B------:R-:W-:Y:S02]  /*3130*/  @P3 R2UR.BROADCAST UR17, R3 ;  /* 0x00000000031132ca */ /* 0x000fe400008e0000 */
[----:B------:R-:W-:Y:S02]  /*3140*/  @P3 PLOP3.LUT P0, PT, P3, PT, PT, 0x8, 0x80 ;  /* 0x000000000080381c */ /* 0x000fe40001f0e170 */
[----:B------:R-:W-:-:S09]  /*3150*/  PLOP3.LUT P3, PT, PT, PT, PT, 0x8, 0x80 ;  /* 0x000000000080781c */ /* 0x000fd20003f6e170 */
[----:B------:R1:W-:Y:S02]  /*3160*/  @UP1 UTMALDG.3D [UR16], [UR8], desc[URZ] ;  /* 0x0000ff10080015b4 */ /* 0x0003e40008011000 */
[----:B-1----:R-:W-:Y:S05]  /*3170*/  @P0 BRA.U.ANY `(.L_x_40) ;  /* 0xfffffffd00e40947 */ /* 0x002fea000393ffff */
[----:B------:R-:W-:-:S13]  /*3180*/  ELECT P0, URZ, PT ;  /* 0x0000000000ff782f */ /* 0x000fda0003800000 */
[----:B------:R-:W-:Y:S01]  /*3190*/  @P0 IADD3 R132, P3, PT, R226, 0x80, RZ ;  /* 0x00000080e2840810 */ /* 0x000fe20007f7e0ff */
[----:B------:R-:W-:Y:S01]  /*31a0*/  VOTEU.ANY UP0, P0 ;  /* 0x0000000000ff7886 */ /* 0x000fe20000000100 */
[----:B------:R-:W-:Y:S02]  /*31b0*/  VOTEU.ANY UP1, P0 ;  /* 0x0000000000ff7886 */ /* 0x000fe40000020100 */
[----:B------:R-:W-:Y:S02]  /*31c0*/  @P0 IADD3.X R133, PT, PT, RZ, R227, RZ, P3, !PT ;  /* 0x000000e3ff850210 */ /* 0x000fe40001ffe4ff */
[----:B------:R-:W-:Y:S01]  /*31d0*/  @P0 R2UR UR5, R132 ;  /* 0x00000000840502ca */ /* 0x000fe200000e0000 */
[----:B------:R-:W-:Y:S01]  /*31e0*/  @P0 VIADD R132, R3, 0x5080 ;  /* 0x0000508003840836 */ /* 0x000fe20000000000 */
[----:B------:R-:W-:Y:S01]  /*31f0*/  @P0 R2UR UR8, R133 ;  /* 0x00000000850802ca */ /* 0x000fe200000e0000 */
[----:B------:R-:W-:Y:S01]  /*3200*/  @UP0 UMOV UR18, 0x40 ;  /* 0x0000004000120882 */ /* 0x000fe20000000000 */
[----:B------:R-:W-:-:S02]  /*3210*/  PLOP3.LUT P3, PT, PT, PT, PT, 0x8, 0x80 ;  /* 0x000000000080781c */ /* 0x000fc40003f6e170 */
[----:B------:R-:W-:-:S07]  /*3220*/  @P0 R2UR UR16, R132 ;  /* 0x00000000841002ca */ /* 0x000fce00000e0000 */
[----:B------:R-:W-:Y:S02]  /*3230*/  IMAD.U32 R136, RZ, RZ, UR5 ;  /* 0x00000005ff887e24 */ /* 0x000fe4000f8e00ff */
[----:B------:R-:W-:-:S03]  /*3240*/  IMAD.U32 R137, RZ, RZ, UR8 ;  /* 0x00000008ff897e24 */ /* 0x000fc6000f8e00ff */
[----:B------:R-:W-:Y:S02]  /*3250*/  @P0 R2UR UR8, R136 ;  /* 0x00000000880802ca */ /* 0x000fe400000e0000 */
[----:B------:R-:W-:-:S15]  /*3260*/  @P0 R2UR UR9, R137 ;  /* 0x00000000890902ca */ /* 0x000fde00000e0000 */
.L_x_41:
[----:B------:R-:W-:-:S13]  /*3270*/  @P0 ELECT P3, URZ, PT ;  /* 0x0000000000ff082f */ /* 0x000fda0003860000 */
[----:B------:R-:W-:Y:S02]  /*3280*/  @P3 R2UR.BROADCAST UR19, R134 ;  /* 0x00000000861332ca */ /* 0x000fe400008e0000 */
[----:B------:R-:W-:Y:S02]  /*3290*/  @P3 R2UR.BROADCAST UR17, R3 ;  /* 0x00000000031132ca */ /* 0x000fe400008e0000 */
[----:B------:R-:W-:Y:S02]  /*32a0*/  @P3 PLOP3.LUT P0, PT, P3, PT, PT, 0x8, 0x80 ;  /* 0x000000000080381c */ /* 0x000fe40001f0e170 */
[----:B------:R-:W-:-:S09]  /*32b0*/  PLOP3.LUT P3, PT, PT, PT, PT, 0x8, 0x80 ;  /* 0x000000000080781c */ /* 0x000fd20003f6e170 */
[----:B------:R1:W-:Y:S02]  /*32c0*/  @UP1 UTMALDG.3D [UR16], [UR8], desc[URZ] ;  /* 0x0000ff10080015b4 */ /* 0x0003e40008011000 */
[----:B-1----:R-:W-:Y:S05]  /*32d0*/  @P0 BRA.U.ANY `(.L_x_41) ;  /* 0xfffffffd00e40947 */ /* 0x002fea000393ffff */
[----:B------:R-:W-:Y:S01]  /*32e0*/  VIADD R2, R2, 0x1 ;  /* 0x0000000102027836 */ /* 0x000fe20000000000 */
[----:B------:R-:W-:-:S07]  /*32f0*/  LOP3.LUT R221, R221, 0x1, RZ, 0x3c, !PT ;  /* 0x00000001dddd7812 */ /* 0x000fce00078e3cff */
.L_x_37:
[----:B------:R-:W-:Y:S05]  /*3300*/  BSYNC B0 ;  /* 0x0000000000007941 */ /* 0x000fea0003800000 */
.L_x_36:
[----:B------:R-:W-:Y:S01]  /*3310*/  ISETP.GT.U32.AND P3, PT, R0, 0xf, PT ;  /* 0x0000000f0000780c */ /* 0x000fe20003f64070 */
[----:B------:R-:W-:Y:S01]  /*3320*/  BSSY B0, `(.L_x_42) ;  /* 0x00000f2000007945 */ /* 0x000fe20003800000 */
[----:B------:R-:W-:-:S04]  /*3330*/  ISETP.NE.AND P0, PT, R11, RZ, PT ;  /* 0x000000ff0b00720c */ /* 0x000fc80003f05270 */
[----:B------:R-:W-:-:S07]  /*3340*/  FSEL R10, R10, R5, !P0 ;  /* 0x000000050a0a7208 */ /* 0x000fce0004000000 */
[----:B------:R-:W-:Y:S05]  /*3350*/  @P3 BRA `(.L_x_43) ;  /* 0x0000000c00b83947 */ /* 0x000fea0003800000 */
[----:B------:R-:W-:Y:S01]  /*3360*/  FMUL R124, R124, UR4 ;  /* 0x000000047c7c7c20 */ /* 0x000fe20008400000 */
        /* <DEDUP_REMOVED lines=15> */
[----:B------:R-:W-:Y:S01]  /*3460*/  FMNMX.NAN R132, R217, R201, !PT ;  /* 0x000000c9d9847209 */ /* 0x000fe20007820000 */
[----:B------:R-:W-:Y:S01]  /*3470*/  FMUL R165, R168, UR4 ;  /* 0x00000004a8a57c20 */ /* 0x000fe20008400000 */
[----:B------:R-:W-:Y:S01]  /*3480*/  FMNMX.NAN R134, R125, R189, !PT ;  /* 0x000000bd7d867209 */ /* 0x000fe20007820000 */
[----:B------:R-:W-:Y:S01]  /*3490*/  FMUL R163, R196, UR4 ;  /* 0x00000004c4a37c20 */ /* 0x000fe20008400000 */
[----:B------:R-:W-:Y:S01]  /*34a0*/  FMNMX.NAN R136, R216, R133, !PT ;  /* 0x00000085d8887209 */ /* 0x000fe20007820000 */
[----:B------:R-:W-:Y:S01]  /*34b0*/  FMUL R121, R121, UR4 ;  /* 0x0000000479797c20 */ /* 0x000fe20008400000 */
[----:B------:R-:W-:Y:S01]  /*34c0*/  FMNMX.NAN R137, R124, R157, !PT ;  /* 0x0000009d7c897209 */ /* 0x000fe20007820000 */
[----:B------:R-:W-:Y:S01]  /*34d0*/  FMUL R129, R129, UR4 ;  /* 0x0000000481817c20 */ /* 0x000fe20008400000 */
[----:B------:R-:W-:Y:S01]  /*34e0*/  FMNMX3.NAN R132, R153, R117, R132, !PT ;  /* 0x0000007599847276 */ /* 0x000fe20007820084 */
[----:B------:R-:W-:Y:S01]  /*34f0*/  FMUL R197, R197, UR4 ;  /* 0x00000004c5c57c20 */ /* 0x000fe20008400000 */
[----:B------:R-:W-:Y:S01]  /*3500*/  FMNMX3.NAN R135, R175, R109, R134, !PT ;  /* 0x0000006daf877276 */ /* 0x000fe20007820086 */
[----:B------:R-:W-:Y:S01]  /*3510*/  FMUL R169, R169, UR4 ;  /* 0x00000004a9a97c20 */ /* 0x000fe20008400000 */
[----:B------:R-:W-:Y:S01]  /*3520*/  FMNMX3.NAN R136, R161, R116, R136, !PT ;  /* 0x00000074a1887276 */ /* 0x000fe20007820088 */
[----:B------:R-:W-:Y:S01]  /*3530*/  FMUL R159, R212, UR4 ;  /* 0x00000004d49f7c20 */ /* 0x000fe20008400000 */
[----:B------:R-:W-:Y:S01]  /*3540*/  FMNMX3.NAN R137, R173, R108, R137, !PT ;  /* 0x0000006cad897276 */ /* 0x000fe20007820089 */
[----:B------:R-:W-:Y:S01]  /*3550*/  FMUL R145, R140, UR4 ;  /* 0x000000048c917c20 */ /* 0x000fe20008400000 */
[----:B------:R-:W-:Y:S01]  /*3560*/  FMNMX.NAN R132, R132, R135, !PT ;  /* 0x0000008784847209 */ /* 0x000fe20007820000 */
[----:B------:R-:W-:Y:S01]  /*3570*/  FMUL R135, R120, UR4 ;  /* 0x0000000478877c20 */ /* 0x000fe20008400000 */
[----:B------:R-:W-:Y:S01]  /*3580*/  FMNMX.NAN R136, R136, R137, !PT ;  /* 0x0000008988887209 */ /* 0x000fe20007820000 */
        /* <DEDUP_REMOVED lines=8> */
[----:B------:R-:W-:Y:S01]  /*3610*/  UMOV UR5, 0xf ;  /* 0x0000000f00057882 */ /* 0x000fe20000000000 */
[----:B------:R-:W-:-:S02]  /*3620*/  FMNMX.NAN R120, R121, R169, !PT ;  /* 0x000000a979787209 */ /* 0x000fc40007820000 */
[----:B------:R-:W-:Y:S02]  /*3630*/  FMNMX.NAN R128, R137, R163, !PT ;  /* 0x000000a389807209 */ /* 0x000fe40007820000 */
[----:B------:R-:W-:Y:S02]  /*3640*/  FMNMX.NAN R134, R135, R165, !PT ;  /* 0x000000a587867209 */ /* 0x000fe40007820000 */
[----:B------:R-:W-:Y:S02]  /*3650*/  FMNMX3.NAN R177, R149, R113, R112, !PT ;  /* 0x0000007195b17276 */ /* 0x000fe40007820070 */
[----:B------:R-:W-:Y:S02]  /*3660*/  FMNMX3.NAN R120, R141, R213, R120, !PT ;  /* 0x000000d58d787276 */ /* 0x000fe40007820078 */
[----:B------:R-:W-:Y:S02]  /*3670*/  FMNMX3.NAN R179, R167, R139, R128, !PT ;  /* 0x0000008ba7b37276 */ /* 0x000fe40007820080 */
[----:B------:R-:W-:-:S02]  /*3680*/  FMNMX3.NAN R134, R145, R159, R134, !PT ;  /* 0x0000009f91867276 */ /* 0x000fc40007820086 */
[----:B------:R-:W-:Y:S02]  /*3690*/  FMNMX3.NAN R120, R120, R177, R132, !PT ;  /* 0x000000b178787276 */ /* 0x000fe40007820084 */
[----:B------:R-:W-:-:S04]  /*36a0*/  FMNMX3.NAN R179, R134, R179, R136, !PT ;  /* 0x000000b386b37276 */ /* 0x000fc80007820088 */
[----:B------:R-:W-:Y:S01]  /*36b0*/  FMNMX.NAN R120, R120, R179, !PT ;  /* 0x000000b378787209 */ /* 0x000fe20007820000 */
[----:B------:R-:W-:Y:S06]  /*36c0*/  BRA.DIV UR5, `(.L_x_44) ;  /* 0x0000002e055c7947 */ /* 0x000fec000b800000 */
[----:B------:R-:W-:Y:S01]  /*36d0*/  MOV R181, 0xf ;  /* 0x0000000f00b57802 */ /* 0x000fe20000000f00 */
[----:B------:R-:W-:Y:S02]  /*36e0*/  IMAD.MOV.U32 R112, RZ, RZ, 0xf ;  /* 0x0000000fff707424 */ /* 0x000fe400078e00ff */
[----:B------:R-:W-:Y:S01]  /*36f0*/  IMAD.MOV.U32 R138, RZ, RZ, 0xf ;  /* 0x0000000fff8a7424 */ /* 0x000fe200078e00ff */
[----:B------:R-:W1:Y:S02]  /*3700*/  SHFL.BFLY PT, R177, R120, 0x2, 0x1f ;  /* 0x0c401f0078b17f89 */ /* 0x000e6400000e0000 */
[----:B-1----:R-:W-:-:S05]  /*3710*/  FMNMX R177, R120, R177, !PT ;  /* 0x000000b178b17209 */ /* 0x002fca0007800000 */
[----:B------:R-:W1:Y:S02]  /*3720*/  SHFL.BFLY PT, R112, R177, 0x1, 0x1f ;  /* 0x0c201f00b1707f89 */ /* 0x000e6400000e0000 */
[----:B-1----:R-:W-:-:S04]  /*3730*/  FMNMX R179, R177, R112, !PT ;  /* 0x00000070b1b37209 */ /* 0x002fc80007800000 */
[----:B------:R-:W-:-:S04]  /*3740*/  FMNMX R132, R10, R179, !PT ;  /* 0x000000b30a847209 */ /* 0x000fc80007800000 */
[----:B------:R-:W-:-:S05]  /*3750*/  FSEL R134, R179, R132, !P0 ;  /* 0x00000084b3867208 */ /* 0x000fca0004000000 */
[--C-:B------:R-:W-:Y:S01]  /*3760*/  FADD R145, R145, -R134.reuse ;  /* 0x8000008691917221 */ /* 0x100fe20000000000 */
[--C-:B------:R-:W-:Y:S01]  /*3770*/  FADD R141, R141, -R134.reuse ;  /* 0x800000868d8d7221 */ /* 0x100fe20000000000 */
[--C-:B------:R-:W-:Y:S01]  /*3780*/  FADD R173, R173, -R134.reuse ;  /* 0x80000086adad7221 */ /* 0x100fe20000000000 */
[--C-:B------:R-:W-:Y:S01]  /*3790*/  FADD R175, R175, -R134.reuse ;  /* 0x80000086afaf7221 */ /* 0x100fe20000000000 */
[----:B------:R-:W-:Y:S01]  /*37a0*/  FMUL R140, R145, 1.4426950216293334961 ;  /* 0x3fb8aa3b918c7820 */ /* 0x000fe20000400000 */
[----:B------:R-:W-:Y:S01]  /*37b0*/  FMUL R141, R141, 1.4426950216293334961 ;  /* 0x3fb8aa3b8d8d7820 */ /* 0x000fe20000400000 */
[----:B------:R-:W-:Y:S01]  /*37c0*/  FMUL R173, R173, 1.4426950216293334961 ;  /* 0x3fb8aa3badad7820 */ /* 0x000fe20000400000 */
[----:B------:R-:W-:Y:S01]  /*37d0*/  FMUL R175, R175, 1.4426950216293334961 ;  /* 0x3fb8aa3bafaf7820 */ /* 0x000fe20000400000 */
[--C-:B------:R-:W-:Y:S01]  /*37e0*/  FADD R167, R167, -R134.reuse ;  /* 0x80000086a7a77221 */ /* 0x100fe20000000000 */
[--C-:B------:R-:W-:Y:S01]  /*37f0*/  FADD R149, R149, -R134.reuse ;  /* 0x8000008695957221 */ /* 0x100fe20000000000 */
[----:B------:R-:W1:Y:S01]  /*3800*/  MUFU.EX2 R140, R140 ;  /* 0x0000008c008c7308 */ /* 0x000e620000000800 */
[--C-:B------:R-:W-:Y:S01]  /*3810*/  FADD R133, R133, -R134.reuse ;  /* 0x8000008685857221 */ /* 0x100fe20000000000 */
[----:B------:R-:W-:Y:S01]  /*3820*/  FMUL R167, R167, 1.4426950216293334961 ;  /* 0x3fb8aa3ba7a77820 */ /* 0x000fe20000400000 */
[----:B------:R-:W-:Y:S01]  /*3830*/  FMUL R149, R149, 1.4426950216293334961 ;  /* 0x3fb8aa3b95957820 */ /* 0x000fe20000400000 */
[--C-:B------:R-:W-:Y:S01]  /*3840*/  FADD R161, R161, -R134.reuse ;  /* 0x80000086a1a17221 */ /* 0x100fe20000000000 */
[----:B------:R-:W-:Y:S01]  /*3850*/  FMUL R133, R133, 1.4426950216293334961 ;  /* 0x3fb8aa3b85857820 */ /* 0x000fe20000400000 */
[--C-:B------:R-:W-:Y:S01]  /*3860*/  FADD R153, R153, -R134.reuse ;  /* 0x8000008699997221 */ /* 0x100fe20000000000 */
[--C-:B------:R-:W-:Y:S01]  /*3870*/  FADD R165, R165, -R134.reuse ;  /* 0x80000086a5a57221 */ /* 0x100fe20000000000 */
[----:B------:R-:W2:Y:S01]  /*3880*/  MUFU.EX2 R141, R141 ;  /* 0x0000008d008d7308 */ /* 0x000ea20000000800 */
[----:B------:R-:W-:Y:S01]  /*3890*/  FMUL R161, R161, 1.4426950216293334961 ;  /* 0x3fb8aa3ba1a17820 */ /* 0x000fe20000400000 */
[----:B------:R-:W-:Y:S01]  /*38a0*/  FMUL R153, R153, 1.4426950216293334961 ;  /* 0x3fb8aa3b99997820 */ /* 0x000fe20000400000 */
[--C-:B------:R-:W-:Y:S01]  /*38b0*/  FADD R169, R169, -R134.reuse ;  /* 0x80000086a9a97221 */ /* 0x100fe20000000000 */
[----:B------:R-:W-:Y:S01]  /*38c0*/  FMUL R165, R165, 1.4426950216293334961 ;  /* 0x3fb8aa3ba5a57820 */ /* 0x000fe20000400000 */
[--C-:B------:R-:W-:Y:S01]  /*38d0*/  FADD R157, R157, -R134.reuse ;  /* 0x800000869d9d7221 */ /* 0x100fe20000000000 */
[----:B------:R-:W-:Y:S01]  /*38e0*/  FADD R189, R189, -R134 ;  /* 0x80000086bdbd7221 */ /* 0x000fe20000000000 */
[----:B------:R-:W-:Y:S01]  /*38f0*/  FMUL R169, R169, 1.4426950216293334961 ;  /* 0x3fb8aa3ba9a97820 */ /* 0x000fe20000400000 */
[----:B------:R-:W3:Y:S01]  /*3900*/  MUFU.EX2 R144, R173 ;  /* 0x000000ad00907308 */ /* 0x000ee20000000800 */
[----:B-1----:R-:W-:Y:S01]  /*3910*/  FADD R112, RZ, R140 ;  /* 0x0000008cff707221 */ /* 0x002fe20000000000 */
[----:B------:R-:W-:Y:S01]  /*3920*/  FMUL R157, R157, 1.4426950216293334961 ;  /* 0x3fb8aa3b9d9d7820 */ /* 0x000fe20000400000 */
[----:B------:R-:W-:Y:S01]  /*3930*/  FMUL R189, R189, 1.4426950216293334961 ;  /* 0x3fb8aa3bbdbd7820 */ /* 0x000fe20000400000 */
[--C-:B------:R-:W-:Y:S01]  /*3940*/  FADD R163, R163, -R134.reuse ;  /* 0x80000086a3a37221 */ /* 0x100fe20000000000 */
[--C-:B------:R-:W-:Y:S01]  /*3950*/  FADD R197, R197, -R134.reuse ;  /* 0x80000086c5c57221 */ /* 0x100fe20000000000 */
[--C-:B------:R-:W-:Y:S01]  /*3960*/  FADD R201, R201, -R134.reuse ;  /* 0x80000086c9c97221 */ /* 0x100fe20000000000 */
[--C-:B------:R-:W-:Y:S01]  /*3970*/  FADD R159, R159, -R134.reuse ;  /* 0x800000869f9f7221 */ /* 0x100fe20000000000 */
[----:B------:R-:W1:Y:S01]  /*3980*/  MUFU.EX2 R145, R175 ;  /* 0x000000af00917308 */ /* 0x000e620000000800 */
[----:B------:R-:W-:Y:S01]  /*3990*/  FMUL R163, R163, 1.4426950216293334961 ;  /* 0x3fb8aa3ba3a37820 */ /* 0x000fe20000400000 */
[----:B------:R-:W-:Y:S01]  /*39a0*/  FMUL R197, R197, 1.4426950216293334961 ;  /* 0x3fb8aa3bc5c57820 */ /* 0x000fe20000400000 */
[----:B------:R-:W-:Y:S01]  /*39b0*/  FMUL R201, R201, 1.4426950216293334961 ;  /* 0x3fb8aa3bc9c97820 */ /* 0x000fe20000400000 */
[--C-:B------:R-:W-:Y:S01]  /*39c0*/  FADD R213, R213, -R134.reuse ;  /* 0x80000086d5d57221 */ /* 0x100fe20000000000 */
[----:B------:R-:W-:Y:S01]  /*39d0*/  FMUL R159, R159, 1.4426950216293334961 ;  /* 0x3fb8aa3b9f9f7820 */ /* 0x000fe20000400000 */
[--C-:B------:R-:W-:Y:S01]  /*39e0*/  FADD R108, R108, -R134.reuse ;  /* 0x800000866c6c7221 */ /* 0x100fe20000000000 */
[--C-:B------:R-:W-:Y:S01]  /*39f0*/  FADD R109, R109, -R134.reuse ;  /* 0x800000866d6d7221 */ /* 0x100fe20000000000 */
[----:B------:R-:W4:Y:S01]  /*3a00*/  MUFU.EX2 R148, R167 ;  /* 0x000000a700947308 */ /* 0x000f220000000800 */
[----:B------:R-:W-:Y:S01]  /*3a10*/  FMUL R213, R213, 1.4426950216293334961 ;  /* 0x3fb8aa3bd5d57820 */ /* 0x000fe20000400000 */
[----:B------:R-:W-:Y:S01]  /*3a20*/  FMUL R108, R108, 1.4426950216293334961 ;  /* 0x3fb8aa3b6c6c7820 */ /* 0x000fe20000400000 */
[----:B------:R-:W-:Y:S01]  /*3a30*/  FMUL R109, R109, 1.4426950216293334961 ;  /* 0x3fb8aa3b6d6d7820 */ /* 0x000fe20000400000 */
[--C-:B------:R-:W-:Y:S01]  /*3a40*/  FADD R139, R139, -R134.reuse ;  /* 0x800000868b8b7221 */ /* 0x100fe20000000000 */
[--C-:B------:R-:W-:Y:S01]  /*3a50*/  FADD R113, R113, -R134.reuse ;  /* 0x8000008671717221 */ /* 0x100fe20000000000 */
[--C-:B------:R-:W-:Y:S01]  /*3a60*/  FADD R116, R116, -R134.reuse ;  /* 0x8000008674747221 */ /* 0x100fe20000000000 */
[--C-:B------:R-:W-:Y:S01]  /*3a70*/  FADD R117, R117, -R134.reuse ;  /* 0x8000008675757221 */ /* 0x100fe20000000000 */
[----:B------:R-:W5:Y:S01]  /*3a80*/  MUFU.EX2 R149, R149 ;  /* 0x0000009500957308 */ /* 0x000f620000000800 */
[----:B------:R-:W-:Y:S01]  /*3a90*/  FMUL R139, R139, 1.4426950216293334961 ;  /* 0x3fb8aa3b8b8b7820 */ /* 0x000fe20000400000 */
[----:B------:R-:W-:Y:S01]  /*3aa0*/  FMUL R113, R113, 1.4426950216293334961 ;  /* 0x3fb8aa3b71717820 */ /* 0x000fe20000400000 */
[----:B------:R-:W-:Y:S01]  /*3ab0*/  FMUL R116, R116, 1.4426950216293334961 ;  /* 0x3fb8aa3b74747820 */ /* 0x000fe20000400000 */
[----:B------:R-:W-:Y:S01]  /*3ac0*/  FMUL R117, R117, 1.4426950216293334961 ;  /* 0x3fb8aa3b75757820 */ /* 0x000fe20000400000 */
[--C-:B------:R-:W-:Y:S01]  /*3ad0*/  FADD R135, R135, -R134.reuse ;  /* 0x8000008687877221 */ /* 0x100fe20000000000 */
[--C-:B------:R-:W-:Y:S01]  /*3ae0*/  FADD R121, R121, -R134.reuse ;  /* 0x8000008679797221 */ /* 0x100fe20000000000 */
[--C-:B------:R-:W-:Y:S01]  /*3af0*/  FADD R124, R124, -R134.reuse ;  /* 0x800000867c7c7221 */ /* 0x100fe20000000000 */
[----:B------:R2:W-:Y:S01]  /*3b00*/  MUFU.EX2 R200, R133 ;  /* 0x0000008500c87308 */ /* 0x0005e20000000800 */
[----:B------:R-:W-:Y:S01]  /*3b10*/  FMUL R135, R135, 1.4426950216293334961 ;  /* 0x3fb8aa3b87877820 */ /* 0x000fe20000400000 */
[----:B------:R-:W-:Y:S01]  /*3b20*/  FMUL R121, R121, 1.4426950216293334961 ;  /* 0x3fb8aa3b79797820 */ /* 0x000fe20000400000 */
[----:B------:R-:W-:Y:S01]  /*3b30*/  FMUL R124, R124, 1.4426950216293334961 ;  /* 0x3fb8aa3b7c7c7820 */ /* 0x000fe20000400000 */
[--C-:B------:R-:W-:Y:S01]  /*3b40*/  FADD R125, R125, -R134.reuse ;  /* 0x800000867d7d7221 */ /* 0x100fe20000000000 */
[--C-:B------:R-:W-:Y:S01]  /*3b50*/  FADD R137, R137, -R134.reuse ;  /* 0x8000008689897221 */ /* 0x100fe20000000000 */
[--C-:B------:R-:W-:Y:S01]  /*3b60*/  FADD R129, R129, -R134.reuse ;  /* 0x8000008681817221 */ /* 0x100fe20000000000 */
[----:B------:R-:W-:Y:S01]  /*3b70*/  FADD R216, R216, -R134 ;  /* 0x80000086d8d87221 */ /* 0x000fe20000000000 */
[----:B------:R-:W5:Y:S01]  /*3b80*/  MUFU.EX2 R152, R161 ;  /* 0x000000a100987308 */ /* 0x000f620000000800 */
[----:B--2---:R-:W-:Y:S01]  /*3b90*/  FADD R133, R141, R112 ;  /* 0x000000708d857221 */ /* 0x004fe20000000000 */
[----:B------:R-:W-:Y:S01]  /*3ba0*/  FMUL R125, R125, 1.4426950216293334961 ;  /* 0x3fb8aa3b7d7d7820 */ /* 0x000fe20000400000 */
[----:B------:R-:W-:Y:S01]  /*3bb0*/  FMUL R137, R137, 1.4426950216293334961 ;  /* 0x3fb8aa3b89897820 */ /* 0x000fe20000400000 */
[----:B------:R-:W-:Y:S01]  /*3bc0*/  FMUL R129, R129, 1.4426950216293334961 ;  /* 0x3fb8aa3b81817820 */ /* 0x000fe20000400000 */
[----:B---3--:R-:W-:Y:S01]  /*3bd0*/  FADD R112, R144, R133 ;  /* 0x0000008590707221 */ /* 0x008fe20000000000 */
[----:B------:R-:W-:Y:S01]  /*3be0*/  FMUL R216, R216, 1.4426950216293334961 ;  /* 0x3fb8aa3bd8d87820 */ /* 0x000fe20000400000 */
[----:B------:R-:W-:Y:S01]  /*3bf0*/  FADD R217, R217, -R134 ;  /* 0x80000086d9d97221 */ /* 0x000fe20000000000 */
[----:B------:R-:W2:Y:S01]  /*3c00*/  MUFU.EX2 R153, R153 ;  /* 0x0000009900997308 */ /* 0x000ea20000000800 */
[----:B-1----:R-:W-:-:S02]  /*3c10*/  FADD R133, R145, R112 ;  /* 0x0000007091857221 */ /* 0x002fc40000000000 */
[----:B------:R-:W-:Y:S02]  /*3c20*/  FMUL R217, R217, 1.4426950216293334961 ;  /* 0x3fb8aa3bd9d97820 */ /* 0x000fe40000400000 */
[----:B----4-:R-:W-:-:S03]  /*3c30*/  FADD R120, R148, R133 ;  /* 0x0000008594787221 */ /* 0x010fc60000000000 */
[----:B------:R-:W1:Y:S01]  /*3c40*/  MUFU.EX2 R168, R165 ;  /* 0x000000a500a87308 */ /* 0x000e620000000800 */
[----:B-----5:R-:W-:-:S04]  /*3c50*/  FADD R133, R149, R120 ;  /* 0x0000007895857221 */ /* 0x020fc80000000000 */
[----:B------:R-:W-:-:S03]  /*3c60*/  FADD R120, R152, R133 ;  /* 0x0000008598787221 */ /* 0x000fc60000000000 */
[----:B------:R-:W3:Y:S01]  /*3c70*/  MUFU.EX2 R169, R169 ;  /* 0x000000a900a97308 */ /* 0x000ee20000000800 */
[----:B--2---:R-:W-:-:S07]  /*3c80*/  FADD R133, R153, R120 ;  /* 0x0000007899857221 */ /* 0x004fce0000000000 */
[----:B------:R-:W2:Y:S01]  /*3c90*/  MUFU.EX2 R188, R157 ;  /* 0x0000009d00bc7308 */ /* 0x000ea20000000800 */
[----:B-1----:R-:W-:-:S07]  /*3ca0*/  FADD R120, R168, R133 ;  /* 0x00000085a8787221 */ /* 0x002fce0000000000 */
[----:B------:R-:W1:Y:S01]  /*3cb0*/  MUFU.EX2 R189, R189 ;  /* 0x000000bd00bd7308 */ /* 0x000e620000000800 */
[----:B---3--:R-:W-:-:S07]  /*3cc0*/  FADD R133, R169, R120 ;  /* 0x00000078a9857221 */ /* 0x008fce0000000000 */
[----:B------:R-:W3:Y:S01]  /*3cd0*/  MUFU.EX2 R196, R163 ;  /* 0x000000a300c47308 */ /* 0x000ee20000000800 */
[----:B--2---:R-:W-:-:S07]  /*3ce0*/  FADD R120, R188, R133 ;  /* 0x00000085bc787221 */ /* 0x004fce0000000000 */
[----:B------:R-:W2:Y:S01]  /*3cf0*/  MUFU.EX2 R197, R197 ;  /* 0x000000c500c57308 */ /* 0x000ea20000000800 */
[----:B-1----:R-:W-:-:S07]  /*3d00*/  FADD R133, R189, R120 ;  /* 0x00000078bd857221 */ /* 0x002fce0000000000 */
[----:B------:R-:W1:Y:S01]  /*3d10*/  MUFU.EX2 R201, R201 ;  /* 0x000000c900c97308 */ /* 0x000e620000000800 */
[----:B---3--:R-:W-:-:S07]  /*3d20*/  FADD R128, R196, R133 ;  /* 0x00000085c4807221 */ /* 0x008fce0000000000 */
[----:B------:R-:W3:Y:S01]  /*3d30*/  MUFU.EX2 R212, R159 ;  /* 0x0000009f00d47308 */ /* 0x000ee20000000800 */
[----:B--2---:R-:W-:-:S04]  /*3d40*/  FADD R133, R197, R128 ;  /* 0x00000080c5857221 */ /* 0x004fc80000000000 */
[----:B------:R-:W-:-:S03]  /*3d50*/  FADD R128, R200, R133 ;  /* 0x00000085c8807221 */ /* 0x000fc60000000000 */
        /* <DEDUP_REMOVED lines=14> */
[----:B------:R1:W4:Y:S01]  /*3e40*/  MUFU.EX2 R120, R135 ;  /* 0x0000008700787308 */ /* 0x0003220000000800 */
[----:B---3--:R-:W-:-:S07]  /*3e50*/  FADD R136, R116, R133 ;  /* 0x0000008574887221 */ /* 0x008fce0000000000 */
[----:B------:R-:W3:Y:S01]  /*3e60*/  MUFU.EX2 R121, R121 ;  /* 0x0000007900797308 */ /* 0x000ee20000000800 */
[----:B--2---:R-:W-:Y:S01]  /*3e70*/  FADD R133, R117, R136 ;  /* 0x0000008875857221 */ /* 0x004fe20000000000 */
[----:B-1----:R-:W-:-:S06]  /*3e80*/  IMAD.MOV.U32 R135, RZ, RZ, 0xf ;  /* 0x0000000fff877424 */ /* 0x002fcc00078e00ff */
[----:B------:R-:W1:Y:S01]  /*3e90*/  MUFU.EX2 R124, R124 ;  /* 0x0000007c007c7308 */ /* 0x000e620000000800 */
[----:B----4-:R-:W-:-:S07]  /*3ea0*/  FADD R136, R120, R133 ;  /* 0x0000008578887221 */ /* 0x010fce0000000000 */
[----:B------:R-:W2:Y:S01]  /*3eb0*/  MUFU.EX2 R125, R125 ;  /* 0x0000007d007d7308 */ /* 0x000ea20000000800 */
[----:B---3--:R-:W-:-:S07]  /*3ec0*/  FADD R133, R121, R136 ;  /* 0x0000008879857221 */ /* 0x008fce0000000000 */
[----:B------:R-:W3:Y:S01]  /*3ed0*/  MUFU.EX2 R128, R137 ;  /* 0x0000008900807308 */ /* 0x000ee20000000800 */
[----:B-1----:R-:W-:-:S07]  /*3ee0*/  FADD R136, R124, R133 ;  /* 0x000000857c887221 */ /* 0x002fce0000000000 */
[----:B------:R-:W1:Y:S01]  /*3ef0*/  MUFU.EX2 R129, R129 ;  /* 0x0000008100817308 */ /* 0x000e620000000800 */
[----:B--2---:R-:W-:-:S07]  /*3f00*/  FADD R133, R125, R136 ;  /* 0x000000887d857221 */ /* 0x004fce0000000000 */
[----:B------:R-:W2:Y:S01]  /*3f10*/  MUFU.EX2 R216, R216 ;  /* 0x000000d800d87308 */ /* 0x000ea20000000800 */
[----:B---3--:R-:W-:-:S07]  /*3f20*/  FADD R136, R128, R133 ;  /* 0x0000008580887221 */ /* 0x008fce0000000000 */
[----:B------:R-:W3:Y:S01]  /*3f30*/  MUFU.EX2 R217, R217 ;  /* 0x000000d900d97308 */ /* 0x000ee20000000800 */
[----:B-1----:R-:W-:-:S04]  /*3f40*/  FADD R133, R129, R136 ;  /* 0x0000008881857221 */ /* 0x002fc80000000000 */
[----:B--2---:R-:W-:-:S04]  /*3f50*/  FADD R136, R216, R133 ;  /* 0x00000085d8887221 */ /* 0x004fc80000000000 */
[----:B---3--:R-:W-:-:S05]  /*3f60*/  FADD R136, R217, R136 ;  /* 0x00000088d9887221 */ /* 0x008fca0000000000 */
[----:B------:R-:W1:Y:S02]  /*3f70*/  SHFL.BFLY PT, R133, R136, 0x2, 0x1f ;  /* 0x0c401f0088857f89 */ /* 0x000e6400000e0000 */
[----:B-1----:R-:W-:-:S05]  /*3f80*/  FADD R133, R136, R133 ;  /* 0x0000008588857221 */ /* 0x002fca0000000000 */
[----:B------:R1:W2:Y:S02]  /*3f90*/  SHFL.BFLY PT, R136, R133, 0x1, 0x1f ;  /* 0x0c201f0085887f89 */ /* 0x0002a400000e0000 */
.L_x_76:
[----:B------:R-:W-:Y:S01]  /*3fa0*/  BSSY.RECONVERGENT B1, `(.L_x_45) ;  /* 0x0000027000017945 */ /* 0x000fe20003800200 */
[----:B-12---:R-:W-:-:S03]  /*3fb0*/  FADD R133, R133, R136 ;  /* 0x0000008885857221 */ /* 0x006fc60000000000 */
[----:B------:R-:W-:Y:S05]  /*3fc0*/  @!P0 BRA `(.L_x_46) ;  /* 0x0000000000908947 */ /* 0x000fea0003800000 */
[----:B------:R-:W-:-:S04]  /*3fd0*/  FADD R132, R5, -R132 ;  /* 0x8000008405847221 */ /* 0x000fc80000000000 */
[----:B------:R-:W-:-:S06]  /*3fe0*/  FMUL R132, R132, 1.4426950216293334961 ;  /* 0x3fb8aa3b84847820 */ /* 0x000fcc0000400000 */
[----:B------:R-:W1:Y:S02]  /*3ff0*/  MUFU.EX2 R132, R132 ;  /* 0x0000008400847308 */ /* 0x000e640000000800 */
[-C--:B-1----:R-:W-:Y:S01]  /*4000*/  FFMA R133, R4, R132.reuse, R133 ;  /* 0x0000008404857223 */ /* 0x082fe20000000085 */
[-C--:B------:R-:W-:Y:S01]  /*4010*/  FMUL R105, R105, R132.reuse ;  /* 0x0000008469697220 */ /* 0x080fe20000400000 */
        /* <DEDUP_REMOVED lines=30> */
[----:B------:R-:W-:-:S07]  /*4200*/  FMUL R13, R13, R132 ;  /* 0x000000840d0d7220 */ /* 0x000fce0000400000 */
.L_x_46:
[----:B------:R-:W-:Y:S05]  /*4210*/  BSYNC.RECONVERGENT B1 ;  /* 0x0000000000017941 */ /* 0x000fea0003800200 */
.L_x_45:
[----:B------:R-:W-:Y:S01]  /*4220*/  IMAD.MOV.U32 R5, RZ, RZ, R134 ;  /* 0x000000ffff057224 */ /* 0x000fe200078e0086 */
[----:B------:R-:W-:-:S07]  /*4230*/  MOV R4, R133 ;  /* 0x0000008500047202 */ /* 0x000fce0000000f00 */
.L_x_43:
[----:B------:R-:W-:Y:S05]  /*4240*/  BSYNC B0 ;  /* 0x0000000000007941 */ /* 0x000fea0003800000 */
.L_x_42:
[----:B------:R-:W-:-:S04]  /*4250*/  IMAD.U32 R132, R8, -0x80000000, RZ ;  /* 0x8000000008847824 */ /* 0x000fc800078e00ff */
[----:B------:R-:W1:Y:S02]  /*4260*/  SYNCS.PHASECHK.TRANS64.TRYWAIT P0, [R3+URZ+0x10], R132 ;  /* 0x00001084030075a7 */ /* 0x000e6400080011ff */
[----:B-1----:R-:W-:Y:S05]  /*4270*/  @P0 BRA `(.L_x_47) ;  /* 0x0000000000080947 */ /* 0x002fea0003800000 */
[----:B------:R-:W1:Y:S02]  /*4280*/  SYNCS.PHASECHK.TRANS64.TRYWAIT P0, [R3+URZ+0x10], R132 ;  /* 0x00001084030075a7 */ /* 0x000e6400080011ff */
[----:B-1----:R-:W-:Y:S05]  /*4290*/  @!P0 BRA `(.L_x_48) ;  /* 0x0000002c00008947 */ /* 0x002fea0003800000 */
.L_x_47:
[----:B------:R-:W-:Y:S01]  /*42a0*/  IMAD R132, R0, 0x80, R0 ;  /* 0x0000008000847824 */ /* 0x000fe200078e0200 */
[----:B------:R-:W-:Y:S05]  /*42b0*/  WARPSYNC.ALL ;  /* 0x0000000000007948 */ /* 0x000fea0003800000 */
[----:B------:R-:W-:Y:S01]  /*42c0*/  NOP ;  /* 0x0000000000007918 */ /* 0x000fe20000000000 */
[----:B------:R-:W-:Y:S01]  /*42d0*/  LOP3.LUT R132, R132, 0x790, RZ, 0xc0, !PT ;  /* 0x0000079084847812 */ /* 0x000fe200078ec0ff */
[----:B------:R-:W-:Y:S01]  /*42e0*/  VIADD R6, R6, 0x1 ;  /* 0x0000000106067836 */ /* 0x000fe20000000000 */
[----:B------:R-:W-:Y:S02]  /*42f0*/  F2FP.F16.F32.PACK_AB R147, R147, R146 ;  /* 0x000000929393723e */ /* 0x000fe400000000ff */
[----:B------:R-:W-:Y:S01]  /*4300*/  F2FP.F16.F32.PACK_AB R146, R145, R144 ;  /* 0x000000909192723e */ /* 0x000fe200000000ff */
[----:B------:R-:W-:Y:S01]  /*4310*/  IMAD.IADD R132, R3, 0x1, R132 ;  /* 0x0000000103847824 */ /* 0x000fe200078e0284 */
[----:B------:R-:W-:-:S02]  /*4320*/  F2FP.F16.F32.PACK_AB R145, R143, R142 ;  /* 0x0000008e8f91723e */ /* 0x000fc400000000ff */
[----:B------:R-:W-:Y:S01]  /*4330*/  F2FP.F16.F32.PACK_AB R144, R141, R140 ;  /* 0x0000008c8d90723e */ /* 0x000fe200000000ff */
[C---:B------:R-:W-:Y:S01]  /*4340*/  VIADD R180, R132.reuse, 0x9080 ;  /* 0x0000908084b47836 */ /* 0x040fe20000000000 */
[C---:B------:R-:W-:Y:S01]  /*4350*/  IADD3 R181, PT, PT, R132.reuse, 0x90a0, RZ ;  /* 0x000090a084b57810 */ /* 0x040fe20007ffe0ff */
[C---:B------:R-:W-:Y:S01]  /*4360*/  VIADD R182, R132.reuse, 0x90c0 ;  /* 0x000090c084b67836 */ /* 0x040fe20000000000 */
[----:B------:R-:W-:Y:S01]  /*4370*/  F2FP.F16.F32.PACK_AB R155, R155, R154 ;  /* 0x0000009a9b9b723e */ /* 0x000fe200000000ff */
[----:B------:R-:W-:Y:S01]  /*4380*/  VIADD R132, R132, 0x90e0 ;  /* 0x000090e084847836 */ /* 0x000fe20000000000 */
[----:B-1----:R-:W-:Y:S02]  /*4390*/  SHF.R.U32.HI R133, RZ, 0x3, R180 ;  /* 0x00000003ff857819 */ /* 0x002fe400000116b4 */
[----:B------:R-:W-:Y:S02]  /*43a0*/  SHF.R.U32.HI R134, RZ, 0x3, R181 ;  /* 0x00000003ff867819 */ /* 0x000fe400000116b5 */
[----:B------:R-:W-:-:S02]  /*43b0*/  LOP3.LUT R180, R180, 0x70, R133, 0x78, !PT ;  /* 0x00000070b4b47812 */ /* 0x000fc400078e7885 */
[----:B------:R-:W-:Y:S02]  /*43c0*/  SHF.R.U32.HI R133, RZ, 0x3, R182 ;  /* 0x00000003ff857819 */ /* 0x000fe400000116b6 */
[----:B------:R-:W-:Y:S01]  /*43d0*/  LOP3.LUT R181, R181, 0x70, R134, 0x78, !PT ;  /* 0x00000070b5b57812 */ /* 0x000fe200078e7886 */
[----:B------:R-:W1:Y:S01]  /*43e0*/  LDSM.16.MT88.4 R172, [R180] ;  /* 0x00000000b4ac783b */ /* 0x000e620000004200 */
[----:B------:R-:W-:Y:S02]  /*43f0*/  SHF.R.U32.HI R183, RZ, 0x3, R132 ;  /* 0x00000003ffb77819 */ /* 0x000fe40000011684 */
[----:B------:R-:W-:Y:S01]  /*4400*/  LOP3.LUT R182, R182, 0x70, R133, 0x78, !PT ;  /* 0x00000070b6b67812 */ /* 0x000fe200078e7885 */
[----:B------:R-:W2:Y:S01]  /*4410*/  LDSM.16.MT88.4 R136, [R181] ;  /* 0x00000000b588783b */ /* 0x000ea20000004200 */
[----:B------:R-:W-:Y:S02]  /*4420*/  LOP3.LUT R183, R132, 0x70, R183, 0x78, !PT ;  /* 0x0000007084b77812 */ /* 0x000fe400078e78b7 */
[----:B------:R-:W-:Y:S01]  /*4430*/  F2FP.F16.F32.PACK_AB R154, R153, R152 ;  /* 0x00000098999a723e */ /* 0x000fe200000000ff */
[----:B------:R-:W3:Y:S01]  /*4440*/  LDSM.16.MT88.4 R132, [R181+0x4000] ;  /* 0x00400000b584783b */ /* 0x000ee20000004200 */
[----:B------:R-:W-:-:S02]  /*4450*/  F2FP.F16.F32.PACK_AB R153, R151, R150 ;  /* 0x000000969799723e */ /* 0x000fc400000000ff */
[----:B------:R-:W-:Y:S01]  /*4460*/  F2FP.F16.F32.PACK_AB R152, R149, R148 ;  /* 0x000000949598723e */ /* 0x000fe200000000ff */
[----:B------:R-:W4:Y:S01]  /*4470*/  LDSM.16.MT88.4 R140, [R182+0x4000] ;  /* 0x00400000b68c783b */ /* 0x000f220000004200 */
[----:B------:R-:W-:Y:S02]  /*4480*/  F2FP.F16.F32.PACK_AB R191, R191, R190 ;  /* 0x000000bebfbf723e */ /* 0x000fe400000000ff */
[----:B------:R-:W-:Y:S01]  /*4490*/  F2FP.F16.F32.PACK_AB R190, R189, R188 ;  /* 0x000000bcbdbe723e */ /* 0x000fe200000000ff */
[----:B------:R-:W-:Y:S01]  /*44a0*/  LDSM.16.MT88.4 R164, [R182] ;  /* 0x00000000b6a4783b */ /* 0x000fe20000004200 */
[----:B------:R-:W-:Y:S02]  /*44b0*/  F2FP.F16.F32.PACK_AB R189, R171, R170 ;  /* 0x000000aaabbd723e */ /* 0x000fe400000000ff */
[----:B------:R-:W-:Y:S01]  /*44c0*/  F2FP.F16.F32.PACK_AB R188, R169, R168 ;  /* 0x000000a8a9bc723e */ /* 0x000fe200000000ff */
[----:B------:R-:W-:Y:S01]  /*44d0*/  LDSM.16.MT88.4 R160, [R183] ;  /* 0x00000000b7a0783b */ /* 0x000fe20000004200 */
[----:B------:R-:W-:-:S02]  /*44e0*/  F2FP.F16.F32.PACK_AB R203, R203, R202 ;  /* 0x000000cacbcb723e */ /* 0x000fc400000000ff */
[----:B------:R-:W-:Y:S01]  /*44f0*/  F2FP.F16.F32.PACK_AB R202, R201, R200 ;  /* 0x000000c8c9ca723e */ /* 0x000fe200000000ff */
[----:B------:R-:W-:Y:S01]  /*4500*/  LDSM.16.MT88.4 R156, [R180+0x4000] ;  /* 0x00400000b49c783b */ /* 0x000fe20000004200 */
[----:B------:R-:W-:Y:S02]  /*4510*/  F2FP.F16.F32.PACK_AB R201, R199, R198 ;  /* 0x000000c6c7c9723e */ /* 0x000fe400000000ff */
[----:B------:R-:W-:Y:S01]  /*4520*/  F2FP.F16.F32.PACK_AB R200, R197, R196 ;  /* 0x000000c4c5c8723e */ /* 0x000fe200000000ff */
[----:B------:R-:W-:Y:S01]  /*4530*/  LDSM.16.MT88.4 R176, [R183+0x4000] ;  /* 0x00400000b7b0783b */ /* 0x000fe20000004200 */
[----:B------:R-:W-:Y:S02]  /*4540*/  F2FP.F16.F32.PACK_AB R111, R111, R110 ;  /* 0x0000006e6f6f723e */ /* 0x000fe400000000ff */
[----:B------:R-:W-:Y:S02]  /*4550*/  F2FP.F16.F32.PACK_AB R110, R109, R108 ;  /* 0x0000006c6d6e723e */ /* 0x000fe400000000ff */
[----:B------:R-:W-:-:S02]  /*4560*/  F2FP.F16.F32.PACK_AB R109, R215, R214 ;  /* 0x000000d6d76d723e */ /* 0x000fc400000000ff */
[----:B------:R-:W-:Y:S02]  /*4570*/  F2FP.F16.F32.PACK_AB R108, R213, R212 ;  /* 0x000000d4d56c723e */ /* 0x000fe400000000ff */
[----:B------:R-:W-:Y:S02]  /*4580*/  F2FP.F16.F32.PACK_AB R119, R119, R118 ;  /* 0x000000767777723e */ /* 0x000fe400000000ff */
[----:B------:R-:W-:Y:S01]  /*4590*/  F2FP.F16.F32.PACK_AB R118, R117, R116 ;  /* 0x000000747576723e */ /* 0x000fe200000000ff */
[----:B-1----:R-:W-:Y:S01]  /*45a0*/  HMMA.16816.F32 R104, R144, R172, R104 ;  /* 0x000000ac9068723c */ /* 0x002fe20000001868 */
[----:B------:R-:W-:Y:S02]  /*45b0*/  F2FP.F16.F32.PACK_AB R117, R115, R114 ;  /* 0x000000727375723e */ /* 0x000fe400000000ff */
[----:B------:R-:W-:Y:S02]  /*45c0*/  F2FP.F16.F32.PACK_AB R116, R113, R112 ;  /* 0x000000707174723e */ /* 0x000fe400000000ff */
[----:B------:R-:W-:Y:S01]  /*45d0*/  LDSM.16.MT88.4 R112, [R182+0x6800] ;  /* 0x00680000b670783b */ /* 0x000fe20000004200 */
[----:B------:R-:W-:-:S02]  /*45e0*/  F2FP.F16.F32.PACK_AB R127, R127, R126 ;  /* 0x0000007e7f7f723e */ /* 0x000fc400000000ff */
[C---:B--2---:R-:W-:Y:S01]  /*45f0*/  HMMA.16816.F32 R96, R144.reuse, R136, R96 ;  /* 0x000000889060723c */ /* 0x044fe20000001860 */
[----:B------:R-:W-:Y:S02]  /*4600*/  F2FP.F16.F32.PACK_AB R126, R125, R124 ;  /* 0x0000007c7d7e723e */ /* 0x000fe400000000ff */
[----:B------:R-:W-:Y:S02]  /*4610*/  F2FP.F16.F32.PACK_AB R125, R123, R122 ;  /* 0x0000007a7b7d723e */ /* 0x000fe400000000ff */
[----:B------:R-:W-:Y:S02]  /*4620*/  F2FP.F16.F32.PACK_AB R124, R121, R120 ;  /* 0x00000078797c723e */ /* 0x000fe400000000ff */
[----:B------:R-:W-:Y:S01]  /*4630*/  F2FP.F16.F32.PACK_AB R219, R219, R218 ;  /* 0x000000dadbdb723e */ /* 0x000fe200000000ff */
[----:B------:R-:W-:Y:S01]  /*4640*/  HMMA.16816.F32 R92, R144, R138, R92 ;  /* 0x0000008a905c723c */ /* 0x000fe2000000185c */
[----:B------:R-:W1:Y:S01]  /*4650*/  LDSM.16.MT88.4 R136, [R180+0x800] ;  /* 0x00080000b488783b */ /* 0x000e620000004200 */
[----:B------:R-:W-:-:S02]  /*4660*/  F2FP.F16.F32.PACK_AB R218, R217, R216 ;  /* 0x000000d8d9da723e */ /* 0x000fc400000000ff */
[----:B------:R-:W-:Y:S01]  /*4670*/  F2FP.F16.F32.PACK_AB R217, R131, R130 ;  /* 0x0000008283d9723e */ /* 0x000fe200000000ff */
[----:B------:R-:W-:Y:S01]  /*4680*/  LDSM.16.MT88.4 R120, [R181+0x7800] ;  /* 0x00780000b578783b */ /* 0x000fe20000004200 */
[----:B------:R-:W-:Y:S02]  /*4690*/  F2FP.F16.F32.PACK_AB R216, R129, R128 ;  /* 0x0000008081d8723e */ /* 0x000fe400000000ff */
[----:B---3--:R-:W-:Y:S01]  /*46a0*/  HMMA.16816.F32 R32, R144, R132, R32 ;  /* 0x000000849020723c */ /* 0x008fe20000001820 */
[----:B------:R-:W-:Y:S02]  /*46b0*/  PLOP3.LUT P0, PT, PT, PT, PT, 0x80, 0x8 ;  /* 0x000000000008781c */ /* 0x000fe40003f0f070 */
[----:B------:R-:W-:-:S05]  /*46c0*/  LOP3.LUT R8, R8, 0x1, RZ, 0x3c, !PT ;  /* 0x0000000108087812 */ /* 0x000fca00078e3cff */
[C---:B------:R-:W-:Y:S01]  /*46d0*/  HMMA.16816.F32 R132, R144.reuse, R134, R28 ;  /* 0x000000869084723c */ /* 0x040fe2000000181c */
[----:B------:R-:W2:Y:S07]  /*46e0*/  LDSM.16.MT88.4 R28, [R181+0x800] ;  /* 0x00080000b51c783b */ /* 0x000eae0000004200 */
[C---:B------:R-:W-:Y:S08]  /*46f0*/  HMMA.16816.F32 R100, R144.reuse, R174, R100 ;  /* 0x000000ae9064723c */ /* 0x040ff00000001864 */
[C---:B----4-:R-:W-:Y:S08]  /*4700*/  HMMA.16816.F32 R24, R144.reuse, R140, R24 ;  /* 0x0000008c9018723c */ /* 0x050ff00000001818 */
[----:B------:R-:W-:Y:S01]  /*4710*/  HMMA.16816.F32 R140, R144, R142, R20 ;  /* 0x0000008e908c723c */ /* 0x000fe20000001814 */
[----:B------:R-:W3:Y:S07]  /*4720*/  LDSM.16.MT88.4 R20, [R182+0x800] ;  /* 0x00080000b614783b */ /* 0x000eee0000004200 */
[C---:B-1----:R-:W-:Y:S01]  /*4730*/  HMMA.16816.F32 R148, R152.reuse, R136, R104 ;  /* 0x000000889894723c */ /* 0x042fe20000001868 */
[----:B------:R-:W1:Y:S07]  /*4740*/  LDSM.16.MT88.4 R104, [R182+0x4800] ;  /* 0x00480000b668783b */ /* 0x000e6e0000004200 */
[C---:B------:R-:W-:Y:S08]  /*4750*/  HMMA.16816.F32 R100, R152.reuse, R138, R100 ;  /* 0x0000008a9864723c */ /* 0x040ff00000001864 */
[----:B--2---:R-:W-:Y:S01]  /*4760*/  HMMA.16816.F32 R136, R152, R28, R96 ;  /* 0x0000001c9888723c */ /* 0x004fe20000001860 */
[----:B------:R-:W2:Y:S07]  /*4770*/  LDSM.16.MT88.4 R96, [R183+0x4800] ;  /* 0x00480000b760783b */ /* 0x000eae0000004200 */
[C---:B------:R-:W-:Y:S08]  /*4780*/  HMMA.16816.F32 R88, R144.reuse, R164, R88 ;  /* 0x000000a49058723c */ /* 0x040ff00000001858 */
[C---:B------:R-:W-:Y:S08]  /*4790*/  HMMA.16816.F32 R84, R144.reuse, R166, R84 ;  /* 0x000000a69054723c */ /* 0x040ff00000001854 */
[C---:B------:R-:W-:Y:S08]  /*47a0*/  HMMA.16816.F32 R80, R144.reuse, R160, R80 ;  /* 0x000000a09050723c */ /* 0x040ff00000001850 */
[C---:B------:R-:W-:Y:S01]  /*47b0*/  HMMA.16816.F32 R76, R144.reuse, R162, R76 ;  /* 0x000000a2904c723c */ /* 0x040fe2000000184c */
[----:B------:R-:W-:Y:S07]  /*47c0*/  LDSM.16.MT88.4 R160, [R180+0x4800] ;  /* 0x00480000b4a0783b */ /* 0x000fee0000004200 */
[C---:B------:R-:W-:Y:S08]  /*47d0*/  HMMA.16816.F32 R40, R144.reuse, R156, R40 ;  /* 0x0000009c9028723c */ /* 0x040ff00000001828 */
[C---:B------:R-:W-:Y:S01]  /*47e0*/  HMMA.16816.F32 R36, R144.reuse, R158, R36 ;  /* 0x0000009e9024723c */ /* 0x040fe20000001824 */
[----:B------:R-:W-:Y:S07]  /*47f0*/  LDSM.16.MT88.4 R156, [R183+0x800] ;  /* 0x00080000b79c783b */ /* 0x000fee0000004200 */
[C---:B------:R-:W-:Y:S08]  /*4800*/  HMMA.16816.F32 R16, R144.reuse, R176, R16 ;  /* 0x000000b09010723c */ /* 0x040ff00000001810 */
[----:B------:R-:W-:Y:S01]  /*4810*/  HMMA.16816.F32 R12, R144, R178, R12 ;  /* 0x000000b2900c723c */ /* 0x000fe2000000180c */
[----:B------:R-:W4:Y:S07]  /*4820*/  LDSM.16.MT88.4 R144, [R181+0x4800] ;  /* 0x00480000b590783b */ /* 0x000f2e0000004200 */
[C---:B---3--:R-:W-:Y:S08]  /*4830*/  HMMA.16816.F32 R88, R152.reuse, R20, R88 ;  /* 0x000000149858723c */ /* 0x048ff00000001858 */
[C---:B------:R-:W-:Y:S01]  /*4840*/  HMMA.16816.F32 R84, R152.reuse, R22, R84 ;  /* 0x000000169854723c */ /* 0x040fe20000001854 */
[----:B------:R-:W3:Y:S07]  /*4850*/  LDSM.16.MT88.4 R20, [R180+0x1000] ;  /* 0x00100000b414783b */ /* 0x000eee0000004200 */
[C---:B-1----:R-:W-:Y:S08]  /*4860*/  HMMA.16816.F32 R24, R152.reuse, R104, R24 ;  /* 0x000000689818723c */ /* 0x042ff00000001818 */
[C---:B------:R-:W-:Y:S08]  /*4870*/  HMMA.16816.F32 R140, R152.reuse, R106, R140 ;  /* 0x0000006a988c723c */ /* 0x040ff0000000188c */
[C---:B--2---:R-:W-:Y:S01]  /*4880*/  HMMA.16816.F32 R104, R152.reuse, R96, R16 ;  /* 0x000000609868723c */ /* 0x044fe20000001810 */
[----:B------:R-:W1:Y:S07]  /*4890*/  LDSM.16.MT88.4 R16, [R181+0x5000] ;  /* 0x00500000b510783b */ /* 0x000e6e0000004200 */
[C---:B------:R-:W-:Y:S01]  /*48a0*/  HMMA.16816.F32 R92, R152.reuse, R30, R92 ;  /* 0x0000001e985c723c */ /* 0x040fe2000000185c */
[----:B------:R-:W2:Y:S07]  /*48b0*/  LDSM.16.MT88.4 R28, [R181+0x1000] ;  /* 0x00100000b51c783b */ /* 0x000eae0000004200 */
[C---:B----4-:R-:W-:Y:S08]  /*48c0*/  HMMA.16816.F32 R32, R152.reuse, R144, R32 ;  /* 0x000000909820723c */ /* 0x050ff00000001820 */
[C---:B------:R-:W-:Y:S01]  /*48d0*/  HMMA.16816.F32 R132, R152.reuse, R146, R132 ;  /* 0x000000929884723c */ /* 0x040fe20000001884 */
[----:B------:R-:W-:Y:S07]  /*48e0*/  LDSM.16.MT88.4 R144, [R183+0x1000] ;  /* 0x00100000b790783b */ /* 0x000fee0000004200 */
[C---:B------:R-:W-:Y:S08]  /*48f0*/  HMMA.16816.F32 R80, R152.reuse, R156, R80 ;  /* 0x0000009c9850723c */ /* 0x040ff00000001850 */
[----:B------:R-:W-:Y:S01]  /*4900*/  HMMA.16816.F32 R76, R152, R158, R76 ;  /* 0x0000009e984c723c */ /* 0x000fe2000000184c */
[----:B------:R-:W4:Y:S07]  /*4910*/  LDSM.16.MT88.4 R156, [R182+0x1000] ;  /* 0x00100000b69c783b */ /* 0x000f2e0000004200 */
[C---:B---3--:R-:W-:Y:S08]  /*4920*/  HMMA.16816.F32 R148, R188.reuse, R20, R148 ;  /* 0x00000014bc94723c */ /* 0x048ff00000001894 */
[----:B------:R-:W-:Y:S01]  /*4930*/  HMMA.16816.F32 R100, R188, R22, R100 ;  /* 0x00000016bc64723c */ /* 0x000fe20000001864 */
[----:B------:R-:W3:Y:S07]  /*4940*/  LDSM.16.MT88.4 R20, [R180+0x1800] ;  /* 0x00180000b414783b */ /* 0x000eee0000004200 */
[C---:B------:R-:W-:Y:S08]  /*4950*/  HMMA.16816.F32 R40, R152.reuse, R160, R40 ;  /* 0x000000a09828723c */ /* 0x040ff00000001828 */
[C---:B------:R-:W-:Y:S01]  /*4960*/  HMMA.16816.F32 R36, R152.reuse, R162, R36 ;  /* 0x000000a29824723c */ /* 0x040fe20000001824 */
[----:B------:R-:W-:Y:S07]  /*4970*/  LDSM.16.MT88.4 R160, [R180+0x5000] ;  /* 0x00500000b4a0783b */ /* 0x000fee0000004200 */
[----:B------:R-:W-:Y:S01]  /*4980*/  HMMA.16816.F32 R12, R152, R98, R12 ;  /* 0x00000062980c723c */ /* 0x000fe2000000180c */
[----:B------:R-:W5:Y:S04]  /*4990*/  LDSM.16.MT88.4 R96, [R182+0x5000] ;  /* 0x00500000b660783b */ /* 0x000f680000004200 */
[----:B------:R-:W3:Y:S03]  /*49a0*/  LDSM.16.MT88.4 R152, [R183+0x5000] ;  /* 0x00500000b798783b */ /* 0x000ee60000004200 */
[C---:B-1----:R-:W-:Y:S08]  /*49b0*/  HMMA.16816.F32 R32, R188.reuse, R16, R32 ;  /* 0x00000010bc20723c */ /* 0x042ff00000001820 */
[C---:B------:R-:W-:Y:S01]  /*49c0*/  HMMA.16816.F32 R132, R188.reuse, R18, R132 ;  /* 0x00000012bc84723c */ /* 0x040fe20000001884 */
[----:B------:R-:W1:Y:S07]  /*49d0*/  LDSM.16.MT88.4 R16, [R181+0x1800] ;  /* 0x00180000b510783b */ /* 0x000e6e0000004200 */
[C---:B--2---:R-:W-:Y:S08]  /*49e0*/  HMMA.16816.F32 R136, R188.reuse, R28, R136 ;  /* 0x0000001cbc88723c */ /* 0x044ff00000001888 */
[C---:B------:R-:W-:Y:S01]  /*49f0*/  HMMA.16816.F32 R92, R188.reuse, R30, R92 ;  /* 0x0000001ebc5c723c */ /* 0x040fe2000000185c */
[----:B------:R-:W-:Y:S07]  /*4a00*/  LDSM.16.MT88.4 R28, [R182+0x1800] ;  /* 0x00180000b61c783b */ /* 0x000fee0000004200 */
[C---:B----4-:R-:W-:Y:S08]  /*4a10*/  HMMA.16816.F32 R88, R188.reuse, R156, R88 ;  /* 0x0000009cbc58723c */ /* 0x050ff00000001858 */
[----:B------:R-:W-:Y:S01]  /*4a20*/  HMMA.16816.F32 R84, R188, R158, R84 ;  /* 0x0000009ebc54723c */ /* 0x000fe20000001854 */
[----:B------:R-:W2:Y:S07]  /*4a30*/  LDSM.16.MT88.4 R156, [R182+0x5800] ;  /* 0x00580000b69c783b */ /* 0x000eae0000004200 */
[C---:B---3--:R-:W-:Y:S08]  /*4a40*/  HMMA.16816.F32 R148, R200.reuse, R20, R148 ;  /* 0x00000014c894723c */ /* 0x048ff00000001894 */
[----:B------:R-:W-:Y:S01]  /*4a50*/  HMMA.16816.F32 R100, R200, R22, R100 ;  /* 0x00000016c864723c */ /* 0x000fe20000001864 */
[----:B------:R-:W3:Y:S07]  /*4a60*/  LDSM.16.MT88.4 R20, [R183+0x5800] ;  /* 0x00580000b714783b */ /* 0x000eee0000004200 */
[C---:B------:R-:W-:Y:S08]  /*4a70*/  HMMA.16816.F32 R80, R188.reuse, R144, R80 ;  /* 0x00000090bc50723c */ /* 0x040ff00000001850 */
[C---:B------:R-:W-:Y:S01]  /*4a80*/  HMMA.16816.F32 R76, R188.reuse, R146, R76 ;  /* 0x00000092bc4c723c */ /* 0x040fe2000000184c */
[----:B------:R-:W-:Y:S07]  /*4a90*/  LDSM.16.MT88.4 R144, [R180+0x5800] ;  /* 0x00580000b490783b */ /* 0x000fee0000004200 */
[C---:B-----5:R-:W-:Y:S08]  /*4aa0*/  HMMA.16816.F32 R24, R188.reuse, R96, R24 ;  /* 0x00000060bc18723c */ /* 0x060ff00000001818 */
[C---:B------:R-:W-:Y:S01]  /*4ab0*/  HMMA.16816.F32 R140, R188.reuse, R98, R140 ;  /* 0x00000062bc8c723c */ /* 0x040fe2000000188c */
[----:B------:R-:W4:Y:S07]  /*4ac0*/  LDSM.16.MT88.4 R96, [R183+0x1800] ;  /* 0x00180000b760783b */ /* 0x000f2e0000004200 */
[C---:B------:R-:W-:Y:S08]  /*4ad0*/  HMMA.16816.F32 R104, R188.reuse, R152, R104 ;  /* 0x00000098bc68723c */ /* 0x040ff00000001868 */
[----:B------:R-:W-:Y:S01]  /*4ae0*/  HMMA.16816.F32 R12, R188, R154, R12 ;  /* 0x0000009abc0c723c */ /* 0x000fe2000000180c */
[----:B------:R-:W5:Y:S07]  /*4af0*/  LDSM.16.MT88.4 R152, [R181+0x5800] ;  /* 0x00580000b598783b */ /* 0x000f6e0000004200 */
[C---:B-1----:R-:W-:Y:S08]  /*4b00*/  HMMA.16816.F32 R136, R200.reuse, R16, R136 ;  /* 0x00000010c888723c */ /* 0x042ff00000001888 */
[----:B------:R-:W-:Y:S01]  /*4b10*/  HMMA.16816.F32 R92, R200, R18, R92 ;  /* 0x00000012c85c723c */ /* 0x000fe2000000185c */
[----:B------:R-:W1:Y:S07]  /*4b20*/  LDSM.16.MT88.4 R16, [R180+0x2000] ;  /* 0x00200000b410783b */ /* 0x000e6e0000004200 */
[C---:B------:R-:W-:Y:S08]  /*4b30*/  HMMA.16816.F32 R40, R188.reuse, R160, R40 ;  /* 0x000000a0bc28723c */ /* 0x040ff00000001828 */
[----:B------:R-:W-:Y:S08]  /*4b40*/  HMMA.16816.F32 R36, R188, R162, R36 ;  /* 0x000000a2bc24723c */ /* 0x000ff00000001824 */
[C---:B--2---:R-:W-:Y:S08]  /*4b50*/  HMMA.16816.F32 R24, R200.reuse, R156, R24 ;  /* 0x0000009cc818723c */ /* 0x044ff00000001818 */
[C---:B------:R-:W-:Y:S08]  /*4b60*/  HMMA.16816.F32 R140, R200.reuse, R158, R140 ;  /* 0x0000009ec88c723c */ /* 0x040ff0000000188c */
[C---:B---3--:R-:W-:Y:S01]  /*4b70*/  HMMA.16816.F32 R156, R200.reuse, R20, R104 ;  /* 0x00000014c89c723c */ /* 0x048fe20000001868 */
[----:B------:R-:W-:Y:S07]  /*4b80*/  LDSM.16.MT88.4 R104, [R181+0x6000] ;  /* 0x00600000b568783b */ /* 0x000fee0000004200 */
[C---:B------:R-:W-:Y:S01]  /*4b90*/  HMMA.16816.F32 R12, R200.reuse, R22, R12 ;  /* 0x00000016c80c723c */ /* 0x040fe2000000180c */
[----:B------:R-:W2:Y:S07]  /*4ba0*/  LDSM.16.MT88.4 R20, [R182+0x6000] ;  /* 0x00600000b614783b */ /* 0x000eae0000004200 */
[C---:B------:R-:W-:Y:S08]  /*4bb0*/  HMMA.16816.F32 R88, R200.reuse, R28, R88 ;  /* 0x0000001cc858723c */ /* 0x040ff00000001858 */
[C---:B------:R-:W-:Y:S01]  /*4bc0*/  HMMA.16816.F32 R84, R200.reuse, R30, R84 ;  /* 0x0000001ec854723c */ /* 0x040fe20000001854 */
[----:B------:R-:W3:Y:S07]  /*4bd0*/  LDSM.16.MT88.4 R28, [R181+0x2000] ;  /* 0x00200000b51c783b */ /* 0x000eee0000004200 */
[C---:B----4-:R-:W-:Y:S08]  /*4be0*/  HMMA.16816.F32 R80, R200.reuse, R96, R80 ;  /* 0x00000060c850723c */ /* 0x050ff00000001850 */
[C---:B------:R-:W-:Y:S01]  /*4bf0*/  HMMA.16816.F32 R76, R200.reuse, R98, R76 ;  /* 0x00000062c84c723c */ /* 0x040fe2000000184c */
[----:B------:R-:W-:Y:S07]  /*4c00*/  LDSM.16.MT88.4 R96, [R183+0x2000] ;  /* 0x00200000b760783b */ /* 0x000fee0000004200 */
[C---:B------:R-:W-:Y:S08]  /*4c10*/  HMMA.16816.F32 R40, R200.reuse, R144, R40 ;  /* 0x00000090c828723c */ /* 0x040ff00000001828 */
[C---:B------:R-:W-:Y:S01]  /*4c20*/  HMMA.16816.F32 R36, R200.reuse, R146, R36 ;  /* 0x00000092c824723c */ /* 0x040fe20000001824 */
[----:B------:R-:W4:Y:S07]  /*4c30*/  LDSM.16.MT88.4 R144, [R182+0x2000] ;  /* 0x00200000b690783b */ /* 0x000f2e0000004200 */
[C---:B-----5:R-:W-:Y:S08]  /*4c40*/  HMMA.16816.F32 R32, R200.reuse, R152, R32 ;  /* 0x00000098c820723c */ /* 0x060ff00000001820 */
[----:B------:R-:W-:Y:S01]  /*4c50*/  HMMA.16816.F32 R132, R200, R154, R132 ;  /* 0x0000009ac884723c */ /* 0x000fe20000001884 */
[----:B------:R-:W5:Y:S07]  /*4c60*/  LDSM.16.MT88.4 R152, [R180+0x6000] ;  /* 0x00600000b498783b */ /* 0x000f6e0000004200 */
[C---:B-1----:R-:W-:Y:S01]  /*4c70*/  HMMA.16816.F32 R160, R108.reuse, R16, R148 ;  /* 0x000000106ca0723c */ /* 0x042fe20000001894 */
[----:B------:R-:W1:Y:S07]  /*4c80*/  LDSM.16.MT88.4 R148, [R183+0x6000] ;  /* 0x00600000b794783b */ /* 0x000e6e0000004200 */
[C---:B------:R-:W-:Y:S01]  /*4c90*/  HMMA.16816.F32 R100, R108.reuse, R18, R100 ;  /* 0x000000126c64723c */ /* 0x040fe20000001864 */
[----:B------:R-:W1:Y:S07]  /*4ca0*/  LDSM.16.MT88.4 R16, [R180+0x2800] ;  /* 0x00280000b410783b */ /* 0x000e6e0000004200 */
[C---:B--2---:R-:W-:Y:S08]  /*4cb0*/  HMMA.16816.F32 R24, R108.reuse, R20, R24 ;  /* 0x000000146c18723c */ /* 0x044ff00000001818 */
[C---:B------:R-:W-:Y:S01]  /*4cc0*/  HMMA.16816.F32 R140, R108.reuse, R22, R140 ;  /* 0x000000166c8c723c */ /* 0x040fe2000000188c */
[----:B------:R-:W2:Y:S07]  /*4cd0*/  LDSM.16.MT88.4 R20, [R182+0x2800] ;  /* 0x00280000b614783b */ /* 0x000eae0000004200 */
[C---:B---3--:R-:W-:Y:S08]  /*4ce0*/  HMMA.16816.F32 R136, R108.reuse, R28, R136 ;  /* 0x0000001c6c88723c */ /* 0x048ff00000001888 */
[C---:B------:R-:W-:Y:S01]  /*4cf0*/  HMMA.16816.F32 R92, R108.reuse, R30, R92 ;  /* 0x0000001e6c5c723c */ /* 0x040fe2000000185c */
[----:B------:R-:W-:Y:S07]  /*4d00*/  LDSM.16.MT88.4 R28, [R181+0x2800] ;  /* 0x00280000b51c783b */ /* 0x000fee0000004200 */
[C---:B----4-:R-:W-:Y:S08]  /*4d10*/  HMMA.16816.F32 R88, R108.reuse, R144, R88 ;  /* 0x000000906c58723c */ /* 0x050ff00000001858 */
[C---:B------:R-:W-:Y:S01]  /*4d20*/  HMMA.16816.F32 R84, R108.reuse, R146, R84 ;  /* 0x000000926c54723c */ /* 0x040fe20000001854 */
[----:B------:R-:W-:Y:S07]  /*4d30*/  LDSM.16.MT88.4 R144, [R182+0x7000] ;  /* 0x00700000b690783b */ /* 0x000fee0000004200 */
[C---:B------:R-:W-:Y:S08]  /*4d40*/  HMMA.16816.F32 R80, R108.reuse, R96, R80 ;  /* 0x000000606c50723c */ /* 0x040ff00000001850 */
[C---:B------:R-:W-:Y:S01]  /*4d50*/  HMMA.16816.F32 R76, R108.reuse, R98, R76 ;  /* 0x000000626c4c723c */ /* 0x040fe2000000184c */
[----:B------:R-:W3:Y:S07]  /*4d60*/  LDSM.16.MT88.4 R96, [R183+0x2800] ;  /* 0x00280000b760783b */ /* 0x000eee0000004200 */
[C---:B-----5:R-:W-:Y:S08]  /*4d70*/  HMMA.16816.F32 R40, R108.reuse, R152, R40 ;  /* 0x000000986c28723c */ /* 0x060ff00000001828 */
[C---:B------:R-:W-:Y:S08]  /*4d80*/  HMMA.16816.F32 R36, R108.reuse, R154, R36 ;  /* 0x0000009a6c24723c */ /* 0x040ff00000001824 */
[C---:B------:R-:W-:Y:S08]  /*4d90*/  HMMA.16816.F32 R32, R108.reuse, R104, R32 ;  /* 0x000000686c20723c */ /* 0x040ff00000001820 */
[C---:B------:R-:W-:Y:S01]  /*4da0*/  HMMA.16816.F32 R132, R108.reuse, R106, R132 ;  /* 0x0000006a6c84723c */ /* 0x040fe20000001884 */
[----:B------:R-:W-:Y:S07]  /*4db0*/  LDSM.16.MT88.4 R104, [R180+0x6800] ;  /* 0x00680000b468783b */ /* 0x000fee0000004200 */
[C---:B-1----:R-:W-:Y:S08]  /*4dc0*/  HMMA.16816.F32 R156, R108.reuse, R148, R156 ;  /* 0x000000946c9c723c */ /* 0x042ff0000000189c */
[----:B------:R-:W-:Y:S01]  /*4dd0*/  HMMA.16816.F32 R12, R108, R150, R12 ;  /* 0x000000966c0c723c */ /* 0x000fe2000000180c */
[----:B------:R-:W1:Y:S07]  /*4de0*/  LDSM.16.MT88.4 R108, [R181+0x6800] ;  /* 0x00680000b56c783b */ /* 0x000e6e0000004200 */
[C---:B------:R-:W-:Y:S08]  /*4df0*/  HMMA.16816.F32 R160, R116.reuse, R16, R160 ;  /* 0x0000001074a0723c */ /* 0x040ff000000018a0 */
[C---:B------:R-:W-:Y:S01]  /*4e00*/  HMMA.16816.F32 R100, R116.reuse, R18, R100 ;  /* 0x000000127464723c */ /* 0x040fe20000001864 */
[----:B------:R-:W4:Y:S07]  /*4e10*/  LDSM.16.MT88.4 R16, [R183+0x6800] ;  /* 0x00680000b710783b */ /* 0x000f2e0000004200 */
[C---:B--2---:R-:W-:Y:S08]  /*4e20*/  HMMA.16816.F32 R88, R116.reuse, R20, R88 ;  /* 0x000000147458723c */ /* 0x044ff00000001858 */
[C---:B------:R-:W-:Y:S01]  /*4e30*/  HMMA.16816.F32 R84, R116.reuse, R22, R84 ;  /* 0x000000167454723c */ /* 0x040fe20000001854 */
[----:B------:R-:W2:Y:S07]  /*4e40*/  LDSM.16.MT88.4 R20, [R180+0x3000] ;  /* 0x00300000b414783b */ /* 0x000eae0000004200 */
[C---:B---3--:R-:W-:Y:S08]  /*4e50*/  HMMA.16816.F32 R80, R116.reuse, R96, R80 ;  /* 0x000000607450723c */ /* 0x048ff00000001850 */
[C---:B-1----:R-:W-:Y:S08]  /*4e60*/  HMMA.16816.F32 R32, R116.reuse, R108, R32 ;  /* 0x0000006c7420723c */ /* 0x042ff00000001820 */
[C---:B------:R-:W-:Y:S01]  /*4e70*/  HMMA.16816.F32 R132, R116.reuse, R110, R132 ;  /* 0x0000006e7484723c */ /* 0x040fe20000001884 */
[----:B------:R-:W1:Y:S07]  /*4e80*/  LDSM.16.MT88.4 R108, [R180+0x7000] ;  /* 0x00700000b46c783b */ /* 0x000e6e0000004200 */
[C---:B------:R-:W-:Y:S01]  /*4e90*/  HMMA.16816.F32 R76, R116.reuse, R98, R76 ;  /* 0x00000062744c723c */ /* 0x040fe2000000184c */
[----:B------:R-:W3:Y:S07]  /*4ea0*/  LDSM.16.MT88.4 R96, [R183+0x3000] ;  /* 0x00300000b760783b */ /* 0x000eee0000004200 */
[C---:B------:R-:W-:Y:S08]  /*4eb0*/  HMMA.16816.F32 R136, R116.reuse, R28, R136 ;  /* 0x0000001c7488723c */ /* 0x040ff00000001888 */
[C---:B------:R-:W-:Y:S01]  /*4ec0*/  HMMA.16816.F32 R92, R116.reuse, R30, R92 ;  /* 0x0000001e745c723c */ /* 0x040fe2000000185c */
[----:B------:R-:W5:Y:S07]  /*4ed0*/  LDSM.16.MT88.4 R28, [R181+0x3000] ;  /* 0x00300000b51c783b */ /* 0x000f6e0000004200 */
[C---:B----4-:R-:W-:Y:S08]  /*4ee0*/  HMMA.16816.F32 R156, R116.reuse, R16, R156 ;  /* 0x00000010749c723c */ /* 0x050ff0000000189c */
[C---:B------:R-:W-:Y:S01]  /*4ef0*/  HMMA.16816.F32 R12, R116.reuse, R18, R12 ;  /* 0x00000012740c723c */ /* 0x040fe2000000180c */
[----:B------:R-:W4:Y:S07]  /*4f00*/  LDSM.16.MT88.4 R16, [R183+0x7000] ;  /* 0x00700000b710783b */ /* 0x000f2e0000004200 */
[C---:B------:R-:W-:Y:S08]  /*4f10*/  HMMA.16816.F32 R24, R116.reuse, R112, R24 ;  /* 0x000000707418723c */ /* 0x040ff00000001818 */
[C---:B------:R-:W-:Y:S01]  /*4f20*/  HMMA.16816.F32 R140, R116.reuse, R114, R140 ;  /* 0x00000072748c723c */ /* 0x040fe2000000188c */
[----:B------:R-:W3:Y:S07]  /*4f30*/  LDSM.16.MT88.4 R112, [R181+0x7000] ;  /* 0x00700000b570783b */ /* 0x000eee0000004200 */
[C---:B------:R-:W-:Y:S08]  /*4f40*/  HMMA.16816.F32 R40, R116.reuse, R104, R40 ;  /* 0x000000687428723c */ /* 0x040ff00000001828 */
[----:B------:R-:W-:Y:S01]  /*4f50*/  HMMA.16816.F32 R36, R116, R106, R36 ;  /* 0x0000006a7424723c */ /* 0x000fe20000001824 */
[----:B------:R-:W4:Y:S04]  /*4f60*/  LDSM.16.MT88.4 R104, [R182+0x3000] ;  /* 0x00300000b668783b */ /* 0x000f280000004200 */
[----:B------:R-:W-:Y:S03]  /*4f70*/  LDSM.16.MT88.4 R116, [R183+0x7800] ;  /* 0x00780000b774783b */ /* 0x000fe60000004200 */
[C---:B--2---:R-:W-:Y:S08]  /*4f80*/  HMMA.16816.F32 R160, R124.reuse, R20, R160 ;  /* 0x000000147ca0723c */ /* 0x044ff000000018a0 */
[C---:B------:R-:W-:Y:S01]  /*4f90*/  HMMA.16816.F32 R100, R124.reuse, R22, R100 ;  /* 0x000000167c64723c */ /* 0x040fe20000001864 */
[----:B------:R-:W2:Y:S07]  /*4fa0*/  LDSM.16.MT88.4 R20, [R180+0x3800] ;  /* 0x00380000b414783b */ /* 0x000eae0000004200 */
[C---:B-1----:R-:W-:Y:S08]  /*4fb0*/  HMMA.16816.F32 R40, R124.reuse, R108, R40 ;  /* 0x0000006c7c28723c */ /* 0x042ff00000001828 */
[C---:B------:R-:W-:Y:S01]  /*4fc0*/  HMMA.16816.F32 R36, R124.reuse, R110, R36 ;  /* 0x0000006e7c24723c */ /* 0x040fe20000001824 */
[----:B------:R-:W1:Y:S07]  /*4fd0*/  LDSM.16.MT88.4 R108, [R180+0x7800] ;  /* 0x00780000b46c783b */ /* 0x000e6e0000004200 */
[C---:B---3--:R-:W-:Y:S08]  /*4fe0*/  HMMA.16816.F32 R80, R124.reuse, R96, R80 ;  /* 0x000000607c50723c */ /* 0x048ff00000001850 */
[C---:B------:R-:W-:Y:S01]  /*4ff0*/  HMMA.16816.F32 R76, R124.reuse, R98, R76 ;  /* 0x000000627c4c723c */ /* 0x040fe2000000184c */
[----:B------:R-:W3:Y:S07]  /*5000*/  LDSM.16.MT88.4 R96, [R182+0x7800] ;  /* 0x00780000b660783b */ /* 0x000eee0000004200 */
[C---:B-----5:R-:W-:Y:S08]  /*5010*/  HMMA.16816.F32 R136, R124.reuse, R28, R136 ;  /* 0x0000001c7c88723c */ /* 0x060ff00000001888 */
[C---:B------:R-:W-:Y:S01]  /*5020*/  HMMA.16816.F32 R92, R124.reuse, R30, R92 ;  /* 0x0000001e7c5c723c */ /* 0x040fe2000000185c */
[----:B------:R-:W5:Y:S07]  /*5030*/  LDSM.16.MT88.4 R28, [R181+0x3800] ;  /* 0x00380000b51c783b */ /* 0x000f6e0000004200 */
[C---:B----4-:R-:W-:Y:S08]  /*5040*/  HMMA.16816.F32 R156, R124.reuse, R16, R156 ;  /* 0x000000107c9c723c */ /* 0x050ff0000000189c */
[C---:B------:R-:W-:Y:S01]  /*5050*/  HMMA.16816.F32 R12, R124.reuse, R18, R12 ;  /* 0x000000127c0c723c */ /* 0x040fe2000000180c */
[----:B------:R-:W4:Y:S07]  /*5060*/  LDSM.16.MT88.4 R16, [R183+0x3800] ;  /* 0x00380000b710783b */ /* 0x000f2e0000004200 */
[C---:B------:R-:W-:Y:S08]  /*5070*/  HMMA.16816.F32 R32, R124.reuse, R112, R32 ;  /* 0x000000707c20723c */ /* 0x040ff00000001820 */
[C---:B------:R-:W-:Y:S01]  /*5080*/  HMMA.16816.F32 R132, R124.reuse, R114, R132 ;  /* 0x000000727c84723c */ /* 0x040fe20000001884 */
[----:B------:R-:W1:Y:S07]  /*5090*/  LDSM.16.MT88.4 R112, [R182+0x3800] ;  /* 0x00380000b670783b */ /* 0x000e6e0000004200 */
[C---:B------:R-:W-:Y:S08]  /*50a0*/  HMMA.16816.F32 R88, R124.reuse, R104, R88 ;  /* 0x000000687c58723c */ /* 0x040ff00000001858 */
[----:B------:R-:W-:Y:S08]  /*50b0*/  HMMA.16816.F32 R84, R124, R106, R84 ;  /* 0x0000006a7c54723c */ /* 0x000ff00000001854 */
[----:B--2---:R-:W-:Y:S01]  /*50c0*/  HMMA.16816.F32 R104, R216, R20, R160 ;  /* 0x00000014d868723c */ /* 0x004fe200000018a0 */
[----:B------:R-:W-:-:S05]  /*50d0*/  VIADD R20, R222, 0xffffffff ;  /* 0xffffffffde147836 */ /* 0x000fca0000000000 */
[C---:B------:R-:W-:Y:S01]  /*50e0*/  ISETP.GE.AND P3, PT, R11.reuse, R20, PT ;  /* 0x000000140b00720c */ /* 0x040fe20003f66270 */
[----:B------:R-:W-:Y:S01]  /*50f0*/  VIADD R11, R11, 0x1 ;  /* 0x000000010b0b7836 */ /* 0x000fe20000000000 */
[C---:B------:R-:W-:Y:S08]  /*5100*/  HMMA.16816.F32 R24, R124.reuse, R144, R24 ;  /* 0x000000907c18723c */ /* 0x040ff00000001818 */
[----:B------:R-:W-:Y:S08]  /*5110*/  HMMA.16816.F32 R140, R124, R146, R140 ;  /* 0x000000927c8c723c */ /* 0x000ff0000000188c */
[----:B-1----:R-:W-:Y:S01]  /*5120*/  HMMA.16816.F32 R40, R216, R108, R40 ;  /* 0x0000006cd828723c */ /* 0x002fe20000001828 */
[----:B------:R-:W-:-:S04]  /*5130*/  @!P3 IMAD.U32 R108, R220, -0x80000000, RZ ;  /* 0x80000000dc6cb824 */ /* 0x000fc800078e00ff */
[----:B------:R1:W2:Y:S03]  /*5140*/  @!P3 SYNCS.PHASECHK.TRANS64.TRYWAIT P0, [R3+URZ], R108 ;  /* 0x0000006c0300b5a7 */ /* 0x0002a600080011ff */
[----:B------:R-:W-:Y:S01]  /*5150*/  HMMA.16816.F32 R36, R216, R110, R36 ;  /* 0x0000006ed824723c */ /* 0x000fe20000001824 */
[----:B------:R-:W-:-:S07]  /*5160*/  @!P1 MOV R110, 0x1 ;  /* 0x00000001006e9802 */ /* 0x000fce0000000f00 */
[----:B------:R-:W-:Y:S01]  /*5170*/  HMMA.16816.F32 R100, R216, R22, R100 ;  /* 0x00000016d864723c */ /* 0x000fe20000001864 */
[----:B------:R1:W-:Y:S01]  /*5180*/  @!P1 SYNCS.ARRIVE.TRANS64.ART0 RZ, [R3+URZ+0x18], R110 ;  /* 0x0000186e03ff99a7 */ /* 0x0003e200085000ff */
[----:B------:R-:W-:-:S06]  /*5190*/  ISETP.NE.AND P1, PT, R6, RZ, PT ;  /* 0x000000ff0600720c */ /* 0x000fcc0003f25270 */
[C---:B---3--:R-:W-:Y:S08]  /*51a0*/  HMMA.16816.F32 R24, R216.reuse, R96, R24 ;  /* 0x00000060d818723c */ /* 0x048ff00000001818 */
[C---:B------:R-:W-:Y:S08]  /*51b0*/  HMMA.16816.F32 R20, R216.reuse, R98, R140 ;  /* 0x00000062d814723c */ /* 0x040ff0000000188c */
[C---:B-----5:R-:W-:Y:S08]  /*51c0*/  HMMA.16816.F32 R96, R216.reuse, R28, R136 ;  /* 0x0000001cd860723c */ /* 0x060ff00000001888 */
        /* <DEDUP_REMOVED lines=8> */
[----:B------:R-:W-:Y:S01]  /*5250*/  HMMA.16816.F32 R12, R216, R118, R12 ;  /* 0x00000076d80c723c */ /* 0x000fe2000000180c */
[----:B------:R-:W-:-:S04]  /*5260*/  NOP ;  /* 0x0000000000007918 */ /* 0x000fc80000000000 */
[----:B-12---:R-:W-:-:S15]  /*5270*/  @P1 BRA `(.L_x_49) ;  /* 0xffffffc800881947 */ /* 0x006fde000383ffff */
.L_x_26:
[----:B------:R-:W-:Y:S01]  /*5280*/  SHF.R.U32.HI R7, RZ, 0x1, R0 ;  /* 0x00000001ff077819 */ /* 0x000fe20000011600 */
[C---:B------:R-:W-:Y:S01]  /*5290*/  IMAD.SHL.U32 R2, R0.reuse, 0x20, RZ ;  /* 0x0000002000027824 */ /* 0x040fe200078e00ff */
[----:B-1----:R-:W1:Y:S01]  /*52a0*/  S2R R63, SR_CTAID.Y ;  /* 0x00000000003f7919 */ /* 0x002e620000002600 */
[C---:B------:R-:W-:Y:S01]  /*52b0*/  ISETP.GE.U32.AND P0, PT, R0.reuse, 0x10, PT ;  /* 0x000000100000780c */ /* 0x040fe20003f06070 */
[----:B------:R-:W-:Y:S01]  /*52c0*/  BSSY.RECONVERGENT B0, `(.L_x_50) ;  /* 0x000005a000007945 */ /* 0x000fe20003800200 */
[----:B------:R-:W-:Y:S01]  /*52d0*/  IMAD R7, R0, 0x40, R7 ;  /* 0x0000004000077824 */ /* 0x000fe200078e0207 */
[----:B------:R-:W-:Y:S01]  /*52e0*/  LOP3.LUT R2, R2, 0x1e0, RZ, 0xc0, !PT ;  /* 0x000001e002027812 */ /* 0x000fe200078ec0ff */
[----:B------:R-:W-:Y:S01]  /*52f0*/  IMAD.MOV.U32 R56, RZ, RZ, R40 ;  /* 0x000000ffff387224 */ /* 0x000fe200078e0028 */
[----:B------:R-:W-:Y:S01]  /*5300*/  MOV R40, R24 ;  /* 0x0000001800287202 */ /* 0x000fe20000000f00 */
[----:B------:R-:W-:Y:S01]  /*5310*/  IMAD.MOV.U32 R57, RZ, RZ, R41 ;  /* 0x000000ffff397224 */ /* 0x000fe200078e0029 */
[----:B------:R-:W-:Y:S01]  /*5320*/  LOP3.LUT R7, R7, 0x3c8, RZ, 0xc0, !PT ;  /* 0x000003c807077812 */ /* 0x000fe200078ec0ff */
[----:B------:R-:W-:Y:S01]  /*5330*/  IMAD.MOV.U32 R52, RZ, RZ, R32 ;  /* 0x000000ffff347224 */ /* 0x000fe200078e0020 */
[----:B------:R-:W-:Y:S01]  /*5340*/  F2FP.F16.F32.PACK_AB R11, R103, R102 ;  /* 0x00000066670b723e */ /* 0x000fe200000000ff */
[----:B------:R-:W-:Y:S01]  /*5350*/  IMAD.MOV.U32 R53, RZ, RZ, R33 ;  /* 0x000000ffff357224 */ /* 0x000fe200078e0021 */
[----:B------:R-:W-:Y:S01]  /*5360*/  IADD3 R2, PT, PT, -R2, R7, RZ ;  /* 0x0000000702027210 */ /* 0x000fe20007ffe1ff */
[----:B------:R-:W-:Y:S01]  /*5370*/  IMAD.MOV.U32 R41, RZ, RZ, R25 ;  /* 0x000000ffff297224 */ /* 0x000fe200078e0019 */
[----:B------:R-:W-:Y:S01]  /*5380*/  F2FP.F16.F32.PACK_AB R9, R107, R106 ;  /* 0x0000006a6b09723e */ /* 0x000fe200000000ff */
[----:B------:R-:W-:Y:S01]  /*5390*/  IMAD.MOV.U32 R32, RZ, RZ, R20 ;  /* 0x000000ffff207224 */ /* 0x000fe200078e0014 */
[----:B------:R-:W-:Y:S01]  /*53a0*/  IADD3 R2, PT, PT, R3, R2, R2 ;  /* 0x0000000203027210 */ /* 0x000fe20007ffe002 */
[----:B------:R-:W-:Y:S01]  /*53b0*/  IMAD.MOV.U32 R33, RZ, RZ, R21 ;  /* 0x000000ffff217224 */ /* 0x000fe200078e0015 */
[----:B------:R-:W-:Y:S01]  /*53c0*/  F2FP.F16.F32.PACK_AB R47, R95, R94 ;  /* 0x0000005e5f2f723e */ /* 0x000fe200000000ff */
[----:B------:R-:W-:Y:S01]  /*53d0*/  IMAD.MOV.U32 R60, RZ, RZ, R84 ;  /* 0x000000ffff3c7224 */ /* 0x000fe200078e0054 */
[----:B------:R-:W-:Y:S01]  /*53e0*/  F2FP.F16.F32.PACK_AB R45, R99, R98 ;  /* 0x00000062632d723e */ /* 0x000fe200000000ff */
[C---:B--2---:R-:W-:Y:S01]  /*53f0*/  VIADD R6, R2.reuse, 0x80 ;  /* 0x0000008002067836 */ /* 0x044fe20000000000 */
[----:B------:R-:W-:Y:S01]  /*5400*/  MOV R58, R76 ;  /* 0x0000004c003a7202 */ /* 0x000fe20000000f00 */
[----:B------:R-:W-:Y:S01]  /*5410*/  VIADD R2, R2, 0xa0 ;  /* 0x000000a002027836 */ /* 0x000fe20000000000 */
[----:B------:R-:W-:Y:S01]  /*5420*/  MOV R55, R37 ;  /* 0x0000002500377202 */ /* 0x000fe20000000f00 */
[----:B------:R-:W-:Y:S01]  /*5430*/  IMAD.MOV.U32 R61, RZ, RZ, R85 ;  /* 0x000000ffff3d7224 */ /* 0x000fe200078e0055 */
[----:B------:R-:W-:Y:S01]  /*5440*/  SHF.R.U32.HI R7, RZ, 0x3, R6 ;  /* 0x00000003ff077819 */ /* 0x000fe20000011606 */
[----:B------:R-:W-:Y:S01]  /*5450*/  IMAD.MOV.U32 R59, RZ, RZ, R77 ;  /* 0x000000ffff3b7224 */ /* 0x000fe200078e004d */
[----:B------:R-:W-:Y:S01]  /*5460*/  SHF.R.U32.HI R49, RZ, 0x3, R2 ;  /* 0x00000003ff317819 */ /* 0x000fe20000011602 */
[----:B------:R-:W-:Y:S01]  /*5470*/  IMAD.MOV.U32 R54, RZ, RZ, R36 ;  /* 0x000000ffff367224 */ /* 0x000fe200078e0024 */
[----:B------:R-:W-:Y:S01]  /*5480*/  LOP3.LUT R6, R6, 0x30, R7, 0x78, !PT ;  /* 0x0000003006067812 */ /* 0x000fe200078e7807 */
[----:B------:R-:W-:Y:S01]  /*5490*/  IMAD.MOV.U32 R50, RZ, RZ, R28 ;  /* 0x000000ffff327224 */ /* 0x000fe200078e001c */
[----:B------:R-:W-:Y:S01]  /*54a0*/  LOP3.LUT R48, R2, 0x30, R49, 0x78, !PT ;  /* 0x0000003002307812 */ /* 0x000fe200078e7831 */
[----:B------:R-:W-:Y:S01]  /*54b0*/  IMAD.MOV.U32 R51, RZ, RZ, R29 ;  /* 0x000000ffff337224 */ /* 0x000fe200078e001d */
[----:B------:R-:W2:Y:S01]  /*54c0*/  S2R R2, SR_CTAID.X ;  /* 0x0000000000027919 */ /* 0x000ea20000002500 */
[----:B------:R-:W-:Y:S01]  /*54d0*/  IMAD.MOV.U32 R24, RZ, RZ, R16 ;  /* 0x000000ffff187224 */ /* 0x000fe200078e0010 */
[----:B------:R-:W-:Y:S01]  /*54e0*/  MOV R25, R17 ;  /* 0x0000001100197202 */ /* 0x000fe20000000f00 */
[----:B------:R-:W-:-:S02]  /*54f0*/  IMAD.MOV.U32 R20, RZ, RZ, R12 ;  /* 0x000000ffff147224 */ /* 0x000fc400078e000c */
[----:B------:R-:W-:Y:S01]  /*5500*/  IMAD.MOV.U32 R21, RZ, RZ, R13 ;  /* 0x000000ffff157224 */ /* 0x000fe200078e000d */
[----:B-1----:R-:W-:Y:S06]  /*5510*/  @P0 BRA `(.L_x_51) ;  /* 0x0000000000d00947 */ /* 0x002fec0003800000 */
[----:B--2---:R-:W-:Y:S01]  /*5520*/  IMAD R2, R2, 0x4, R63 ;  /* 0x0000000402027824 */ /* 0x004fe200078e023f */
[----:B------:R-:W1:Y:S01]  /*5530*/  LDCU.128 UR8, c[0x0][0x580] ;  /* 0x0000b000ff0877ac */ /* 0x000e620008000c00 */
[----:B------:R-:W-:Y:S01]  /*5540*/  IMAD.SHL.U32 R223, R223, 0x10, RZ ;  /* 0x00000010dfdf7824 */ /* 0x000fe200078e00ff */
[----:B------:R-:W-:Y:S02]  /*5550*/  SHF.R.U32.HI R13, RZ, 0x2, R0 ;  /* 0x00000002ff0d7819 */ /* 0x000fe40000011600 */
[----:B------:R-:W-:Y:S02]  /*5560*/  FSETP.NE.AND P0, PT, R4, RZ, PT ;  /* 0x000000ff0400720b */ /* 0x000fe40003f05000 */
[----:B------:R-:W-:Y:S01]  /*5570*/  SHF.L.U32 R0, R2, 0x2, RZ ;  /* 0x0000000202007819 */ /* 0x000fe200000006ff */
[----:B------:R-:W-:-:S03]  /*5580*/  IMAD.MOV.U32 R2, RZ, RZ, 0x3f800000 ;  /* 0x3f800000ff027424 */ /* 0x000fc600078e00ff */
[----:B------:R-:W-:Y:S02]  /*5590*/  IADD3 R13, P1, P3, R223, R0, R13 ;  /* 0x00000000df0d7210 */ /* 0x000fe40007b3e00d */
[----:B------:R-:W-:Y:S02]  /*55a0*/  SHF.R.S32.HI R223, RZ, 0x1f, R223 ;  /* 0x0000001fffdf7819 */ /* 0x000fe400000114df */
[----:B------:R-:W-:Y:S01]  /*55b0*/  SHF.R.S32.HI R0, RZ, 0x1f, R0 ;  /* 0x0000001fff007819 */ /* 0x000fe20000011400 */
[----:B------:R-:W-:Y:S02]  /*55c0*/  IMAD.SHL.U32 R16, R13, 0x4, RZ ;  /* 0x000000040d107824 */ /* 0x000fe400078e00ff */
[----:B------:R-:W2:Y:S01]  /*55d0*/  @P0 MUFU.RCP R2, R4 ;  /* 0x0000000400020308 */ /* 0x000ea20000001000 */
[----:B------:R-:W-:Y:S02]  /*55e0*/  IADD3.X R0, PT, PT, R223, R0, RZ, P1, P3 ;  /* 0x00000000df007210 */ /* 0x000fe40000fe64ff */
[----:B-1----:R-:W-:-:S02]  /*55f0*/  IADD3 R12, P0, PT, R16, UR10, RZ ;  /* 0x0000000a100c7c10 */ /* 0x002fc4000ff1e0ff */
[----:B------:R-:W-:Y:S02]  /*5600*/  SHF.L.U64.HI R0, R13, 0x2, R0 ;  /* 0x000000020d007819 */ /* 0x000fe40000010200 */
[----:B------:R-:W-:Y:S02]  /*5610*/  IADD3 R16, P1, PT, R16, UR8, RZ ;  /* 0x0000000810107c10 */ /* 0x000fe4000ff3e0ff */
[C---:B------:R-:W-:Y:S02]  /*5620*/  IADD3.X R13, PT, PT, R0.reuse, UR11, RZ, P0, !PT ;  /* 0x0000000b000d7c10 */ /* 0x040fe400087fe4ff */
[----:B------:R-:W-:-:S03]  /*5630*/  IADD3.X R17, PT, PT, R0, UR9, RZ, P1, !PT ;  /* 0x0000000900117c10 */ /* 0x000fc60008ffe4ff */
[----:B------:R1:W-:Y:S01]  /*5640*/  STG.E desc[UR6][R12.64], R5 ;  /* 0x000000050c007986 */ /* 0x0003e2000c101906 */
[----:B--2---:R-:W-:-:S03]  /*5650*/  FMUL R104, R2, R104 ;  /* 0x0000006802687220 */ /* 0x004fc60000400000 */
[----:B------:R1:W-:Y:S01]  /*5660*/  STG.E desc[UR6][R16.64], R4 ;  /* 0x0000000410007986 */ /* 0x0003e2000c101906 */
[C---:B------:R-:W-:Y:S01]  /*5670*/  FMUL R105, R2.reuse, R105 ;  /* 0x0000006902697220 */ /* 0x040fe20000400000 */
        /* <DEDUP_REMOVED lines=29> */
[----:B-1----:R-:W-:-:S07]  /*5850*/  FMUL R21, R2, R21 ;  /* 0x0000001502157220 */ /* 0x002fce0000400000 */
.L_x_51:
[----:B------:R-:W-:Y:S05]  /*5860*/  BSYNC.RECONVERGENT B0 ;  /* 0x0000000000007941 */ /* 0x000fea0003800200 */
.L_x_50:
[----:B------:R1:W-:Y:S06]  /*5870*/  MEMBAR.ALL.CTA ;  /* 0x0000000000007992 */ /* 0x0003ec0000008000 */
[----:B-1----:R-:W1:Y:S01]  /*5880*/  FENCE.VIEW.ASYNC.S ;  /* 0x00000000000073c6 */ /* 0x002e620000000000 */
[----:B------:R-:W-:Y:S01]  /*5890*/  IMAD.MOV.U32 R7, RZ, RZ, RZ ;  /* 0x000000ffff077224 */ /* 0x000fe200078e00ff */
[----:B------:R-:W-:Y:S01]  /*58a0*/  F2FP.F16.F32.PACK_AB R10, R101, R100 ;  /* 0x00000064650a723e */ /* 0x000fe200000000ff */
[----:B------:R-:W-:Y:S01]  /*58b0*/  IMAD.MOV.U32 R49, RZ, RZ, RZ ;  /* 0x000000ffff317224 */ /* 0x000fe200078e00ff */
[----:B------:R-:W-:Y:S01]  /*58c0*/  F2FP.F16.F32.PACK_AB R8, R105, R104 ;  /* 0x000000686908723e */ /* 0x000fe200000000ff */
[----:B------:R-:W-:Y:S01]  /*58d0*/  BSSY.RECONVERGENT B0, `(.L_x_52) ;  /* 0x000001d000007945 */ /* 0x000fe20003800200 */
[----:B------:R-:W-:-:S02]  /*58e0*/  MOV R0, R6 ;  /* 0x0000000600007202 */ /* 0x000fc40000000f00 */
[----:B--2---:R-:W-:Y:S02]  /*58f0*/  MOV R2, R48 ;  /* 0x0000003000027202 */ /* 0x004fe40000000f00 */
[----:B------:R-:W-:Y:S02]  /*5900*/  F2FP.F16.F32.PACK_AB R46, R93, R92 ;  /* 0x0000005c5d2e723e */ /* 0x000fe400000000ff */
[----:B------:R-:W-:Y:S01]  /*5910*/  F2FP.F16.F32.PACK_AB R44, R97, R96 ;  /* 0x00000060612c723e */ /* 0x000fe200000000ff */
[----:B-1----:R-:W-:Y:S06]  /*5920*/  BAR.SYNC.DEFER_BLOCKING 0x0 ;  /* 0x0000000000007b1d */ /* 0x002fec0000010000 */
[----:B------:R1:W-:Y:S04]  /*5930*/  STSM.16.M88.4 [R0], R8 ;  /* 0x0000000800007844 */ /* 0x0003e80000000200 */
[----:B------:R1:W-:Y:S01]  /*5940*/  STSM.16.M88.4 [R2], R44 ;  /* 0x0000002c02007844 */ /* 0x0003e20000000200 */
[----:B------:R2:W-:Y:S06]  /*5950*/  MEMBAR.ALL.CTA ;  /* 0x0000000000007992 */ /* 0x0005ec0000008000 */
[----:B--2---:R-:W2:Y:S02]  /*5960*/  FENCE.VIEW.ASYNC.S ;  /* 0x00000000000073c6 */ /* 0x004ea40000000000 */
[----:B--2---:R-:W-:Y:S06]  /*5970*/  BAR.SYNC.DEFER_BLOCKING 0x0 ;  /* 0x0000000000007b1d */ /* 0x004fec0000010000 */
[----:B------:R-:W-:Y:S05]  /*5980*/  @P2 BRA `(.L_x_53) ;  /* 0x0000000000442947 */ /* 0x000fea0003800000 */
[----:B------:R-:W2:Y:S01]  /*5990*/  LDCU.64 UR8, c[0x0][0x348] ;  /* 0x00006900ff0877ac */ /* 0x000ea20008000a00 */
[----:B------:R-:W-:Y:S02]  /*59a0*/  R2UR UR20, R63 ;  /* 0x000000003f1472ca */ /* 0x000fe400000e0000 */
[----:B------:R-:W-:Y:S01]  /*59b0*/  PLOP3.LUT P1, PT, PT, PT, PT, 0x80, 0x8 ;  /* 0x000000000008781c */ /* 0x000fe20003f2f070 */
[----:B------:R-:W-:Y:S01]  /*59c0*/  UMOV UR17, URZ ;  /* 0x000000ff00117c82 */ /* 0x000fe20008000000 */
[----:B------:R-:W-:Y:S01]  /*59d0*/  IADD3 R4, PT, PT, R3, 0x80, RZ ;  /* 0x0000008003047810 */ /* 0x000fe20007ffe0ff */
[----:B------:R-:W-:Y:S01]  /*59e0*/  UMOV UR18, URZ ;  /* 0x000000ff00127c82 */ /* 0x000fe20008000000 */
[----:B--2---:R-:W-:-:S04]  /*59f0*/  UIADD3 UR8, UP0, UPT, UR8, 0x180, URZ ;  /* 0x0000018008087890 */ /* 0x004fc8000ff1e0ff */
[----:B------:R-:W-:-:S12]  /*5a00*/  UIADD3.X UR9, UPT, UPT, URZ, UR9, URZ, UP0, !UPT ;  /* 0x00000009ff097290 */ /* 0x000fd800087fe4ff */
.L_x_54:
[----:B------:R-:W-:Y:S02]  /*5a10*/  PLOP3.LUT P0, PT, P0, P1, PT, 0xf2, 0x2f ;  /* 0x00000000002f781c */ /* 0x000fe40000703e72 */
[----:B------:R-:W-:Y:S01]  /*5a20*/  @P1 R2UR P0, UR16, R4 ;  /* 0x00000000041012ca */ /* 0x000fe20000000000 */
[----:B------:R-:W-:-:S07]  /*5a30*/  UMOV UR19, UR12 ;  /* 0x0000000c00137c82 */ /* 0x000fce0008000000 */
[----:B------:R-:W-:Y:S02]  /*5a40*/  @P1 PLOP3.LUT P1, PT, P0, PT, PT, 0x80, 0x8 ;  /* 0x000000000008181c */ /* 0x000fe4000072f070 */
[----:B------:R-:W-:-:S03]  /*5a50*/  PLOP3.LUT P0, PT, PT, PT, PT, 0x80, 0x8 ;  /* 0x000000000008781c */ /* 0x000fc60003f0f070 */
[----:B------:R2:W-:Y:S08]  /*5a60*/  UTMASTG.4D [UR16], [UR8], desc[URZ] ;  /* 0x0000ff10080073b5 */ /* 0x0005f00008019000 */
[----:B--2---:R-:W-:Y:S05]  /*5a70*/  @P1 BRA.U.ANY `(.L_x_54) ;  /* 0xfffffffd00e41947 */ /* 0x004fea000393ffff */
[----:B------:R0:W-:Y:S01]  /*5a80*/  UTMACMDFLUSH ;  /* 0x00000000000079b7 */ /* 0x0001e20000000000 */
[----:B------:R-:W-:-:S04]  /*5a90*/  DEPBAR.LE SB0, 0x2 ;  /* 0x000080800000791a */ /* 0x000fc80000000000 */
.L_x_53:
[----:B------:R-:W-:Y:S05]  /*5aa0*/  BSYNC.RECONVERGENT B0 ;  /* 0x0000000000007941 */ /* 0x000fea0003800200 */
.L_x_52:
[----:B------:R-:W-:Y:S01]  /*5ab0*/  BAR.SYNC.DEFER_BLOCKING 0x0 ;  /* 0x0000000000007b1d */ /* 0x000fe20000010000 */
[----:B------:R-:W-:Y:S02]  /*5ac0*/  IADD3 R4, P0, PT, R6, 0x400, RZ ;  /* 0x0000040006047810 */ /* 0x000fe40007f1e0ff */
[----:B-1----:R-:W-:Y:S02]  /*5ad0*/  IADD3 R8, P1, PT, R48, 0x400, RZ ;  /* 0x0000040030087810 */ /* 0x002fe40007f3e0ff */
[----:B------:R-:W-:Y:S01]  /*5ae0*/  F2FP.F16.F32.PACK_AB R87, R87, R86 ;  /* 0x000000565757723e */ /* 0x000fe200000000ff */
[----:B------:R-:W-:Y:S01]  /*5af0*/  IMAD.X R5, RZ, RZ, RZ, P0 ;  /* 0x000000ffff057224 */ /* 0x000fe200000e06ff */
[----:B------:R-:W-:Y:S01]  /*5b00*/  F2FP.F16.F32.PACK_AB R85, R91, R90 ;  /* 0x0000005a5b55723e */ /* 0x000fe200000000ff */
[----:B------:R-:W-:Y:S01]  /*5b10*/  IMAD.X R9, RZ, RZ, RZ, P1 ;  /* 0x000000ffff097224 */ /* 0x000fe200008e06ff */
[----:B------:R-:W-:Y:S01]  /*5b20*/  F2FP.F16.F32.PACK_AB R79, R79, R78 ;  /* 0x0000004e4f4f723e */ /* 0x000fe200000000ff */
[----:B------:R-:W-:Y:S01]  /*5b30*/  BSSY.RECONVERGENT B0, `(.L_x_55) ;  /* 0x000001f000007945 */ /* 0x000fe20003800200 */
[----:B------:R-:W-:-:S02]  /*5b40*/  MOV R4, R4 ;  /* 0x0000000400047202 */ /* 0x000fc40000000f00 */
[----:B------:R-:W-:Y:S02]  /*5b50*/  F2FP.F16.F32.PACK_AB R84, R89, R88 ;  /* 0x000000585954723e */ /* 0x000fe400000000ff */
[----:B------:R-:W-:Y:S02]  /*5b60*/  F2FP.F16.F32.PACK_AB R86, R61, R60 ;  /* 0x0000003c3d56723e */ /* 0x000fe400000000ff */
[----:B------:R-:W-:Y:S02]  /*5b70*/  F2FP.F16.F32.PACK_AB R77, R83, R82 ;  /* 0x00000052534d723e */ /* 0x000fe400000000ff */
[----:B------:R-:W-:Y:S02]  /*5b80*/  MOV R8, R8 ;  /* 0x0000000800087202 */ /* 0x000fe40000000f00 */
[----:B------:R-:W-:Y:S02]  /*5b90*/  F2FP.F16.F32.PACK_AB R76, R81, R80 ;  /* 0x00000050514c723e */ /* 0x000fe400000000ff */
[----:B------:R-:W-:Y:S01]  /*5ba0*/  F2FP.F16.F32.PACK_AB R78, R59, R58 ;  /* 0x0000003a3b4e723e */ /* 0x000fe200000000ff */
[----:B------:R1:W-:Y:S04]  /*5bb0*/  STSM.16.M88.4 [R4], R84 ;  /* 0x0000005404007844 */ /* 0x0003e80000000200 */
[----:B------:R1:W-:Y:S01]  /*5bc0*/  STSM.16.M88.4 [R8], R76 ;  /* 0x0000004c08007844 */ /* 0x0003e20000000200 */
[----:B------:R2:W-:Y:S06]  /*5bd0*/  MEMBAR.ALL.CTA ;  /* 0x0000000000007992 */ /* 0x0005ec0000008000 */
[----:B--2---:R-:W2:Y:S02]  /*5be0*/  FENCE.VIEW.ASYNC.S ;  /* 0x00000000000073c6 */ /* 0x004ea40000000000 */
[----:B--2---:R-:W-:Y:S06]  /*5bf0*/  BAR.SYNC.DEFER_BLOCKING 0x0 ;  /* 0x0000000000007b1d */ /* 0x004fec0000010000 */
[----:B------:R-:W-:Y:S05]  /*5c00*/  @P2 BRA `(.L_x_56) ;  /* 0x0000000000442947 */ /* 0x000fea0003800000 */
[----:B------:R-:W2:Y:S01]  /*5c10*/  LDCU.64 UR8, c[0x0][0x348] ;  /* 0x00006900ff0877ac */ /* 0x000ea20008000a00 */
[----:B------:R-:W-:Y:S01]  /*5c20*/  R2UR UR20, R63 ;  /* 0x000000003f1472ca */ /* 0x000fe200000e0000 */
[----:B-1----:R-:W-:Y:S01]  /*5c30*/  VIADD R4, R3, 0x480 ;  /* 0x0000048003047836 */ /* 0x002fe20000000000 */
[----:B------:R-:W-:Y:S01]  /*5c40*/  PLOP3.LUT P1, PT, PT, PT, PT, 0x80, 0x8 ;  /* 0x000000000008781c */ /* 0x000fe20003f2f070 */
[----:B------:R-:W-:Y:S01]  /*5c50*/  UMOV UR17, 0x20 ;  /* 0x0000002000117882 */ /* 0x000fe20000000000 */
[----:B------:R-:W-:Y:S01]  /*5c60*/  UMOV UR18, URZ ;  /* 0x000000ff00127c82 */ /* 0x000fe20008000000 */
[----:B--2---:R-:W-:-:S04]  /*5c70*/  UIADD3 UR8, UP0, UPT, UR8, 0x180, URZ ;  /* 0x0000018008087890 */ /* 0x004fc8000ff1e0ff */
[----:B------:R-:W-:-:S12]  /*5c80*/  UIADD3.X UR9, UPT, UPT, URZ, UR9, URZ, UP0, !UPT ;  /* 0x00000009ff097290 */ /* 0x000fd800087fe4ff */
.L_x_57:
[----:B------:R-:W-:Y:S02]  /*5c90*/  PLOP3.LUT P0, PT, P0, P1, PT, 0xf2, 0x2f ;  /* 0x00000000002f781c */ /* 0x000fe40000703e72 */
[----:B------:R-:W-:Y:S01]  /*5ca0*/  @P1 R2UR P0, UR16, R4 ;  /* 0x00000000041012ca */ /* 0x000fe20000000000 */
[----:B------:R-:W-:-:S07]  /*5cb0*/  UMOV UR19, UR12 ;  /* 0x0000000c00137c82 */ /* 0x000fce0008000000 */
[----:B------:R-:W-:Y:S02]  /*5cc0*/  @P1 PLOP3.LUT P1, PT, P0, PT, PT, 0x80, 0x8 ;  /* 0x000000000008181c */ /* 0x000fe4000072f070 */
[----:B------:R-:W-:-:S03]  /*5cd0*/  PLOP3.LUT P0, PT, PT, PT, PT, 0x80, 0x8 ;  /* 0x000000000008781c */ /* 0x000fc60003f0f070 */
[----:B------:R1:W-:Y:S08]  /*5ce0*/  UTMASTG.4D [UR16], [UR8], desc[URZ] ;  /* 0x0000ff10080073b5 */ /* 0x0003f00008019000 */
[----:B-1----:R-:W-:Y:S05]  /*5cf0*/  @P1 BRA.U.ANY `(.L_x_57) ;  /* 0xfffffffd00e41947 */ /* 0x002fea000393ffff */
[----:B------:R0:W-:Y:S01]  /*5d00*/  UTMACMDFLUSH ;  /* 0x00000000000079b7 */ /* 0x0001e20000000000 */
[----:B------:R-:W-:-:S04]  /*5d10*/  DEPBAR.LE SB0, 0x2 ;  /* 0x000080800000791a */ /* 0x000fc80000000000 */
.L_x_56:
[----:B------:R-:W-:Y:S05]  /*5d20*/  BSYNC.RECONVERGENT B0 ;  /* 0x0000000000007941 */ /* 0x000fea0003800200 */
.L_x_55:
[----:B------:R-:W-:Y:S01]  /*5d30*/  BAR.SYNC.DEFER_BLOCKING 0x0 ;  /* 0x0000000000007b1d */ /* 0x000fe20000010000 */
[----:B------:R-:W-:Y:S02]  /*5d40*/  IADD3 R6, P0, PT, R6, 0x800, RZ ;  /* 0x0000080006067810 */ /* 0x000fe40007f1e0ff */
[----:B------:R-:W-:Y:S02]  /*5d50*/  IADD3 R48, P1, PT, R48, 0x800, RZ ;  /* 0x0000080030307810 */ /* 0x000fe40007f3e0ff */
[----:B------:R-:W-:Y:S01]  /*5d60*/  F2FP.F16.F32.PACK_AB R39, R39, R38 ;  /* 0x000000262727723e */ /* 0x000fe200000000ff */
[----:B------:R-:W-:Y:S01]  /*5d70*/  IMAD.X R7, RZ, RZ, RZ, P0 ;  /* 0x000000ffff077224 */ /* 0x000fe200000e06ff */
[----:B------:R-:W-:Y:S01]  /*5d80*/  IADD3.X R49, PT, PT, RZ, RZ, RZ, P1, !PT ;  /* 0x000000ffff317210 */ /* 0x000fe20000ffe4ff */
[----:B------:R-:W-:Y:S01]  /*5d90*/  BSSY.RECONVERGENT B0, `(.L_x_58) ;  /* 0x0000021000007945 */ /* 0x000fe20003800200 */
[----:B------:R-:W-:Y:S02]  /*5da0*/  F2FP.F16.F32.PACK_AB R37, R43, R42 ;  /* 0x0000002a2b25723e */ /* 0x000fe400000000ff */
[----:B------:R-:W-:-:S02]  /*5db0*/  F2FP.F16.F32.PACK_AB R31, R31, R30 ;  /* 0x0000001e1f1f723e */ /* 0x000fc400000000ff */
[----:B------:R-:W-:Y:S02]  /*5dc0*/  MOV R6, R6 ;  /* 0x0000000600067202 */ /* 0x000fe40000000f00 */
[----:B------:R-:W-:Y:S02]  /*5dd0*/  F2FP.F16.F32.PACK_AB R36, R57, R56 ;  /* 0x000000383924723e */ /* 0x000fe400000000ff */
[----:B------:R-:W-:Y:S02]  /*5de0*/  F2FP.F16.F32.PACK_AB R38, R55, R54 ;  /* 0x000000363726723e */ /* 0x000fe400000000ff */
[----:B------:R-:W-:Y:S02]  /*5df0*/  F2FP.F16.F32.PACK_AB R29, R35, R34 ;  /* 0x00000022231d723e */ /* 0x000fe400000000ff */
[----:B------:R-:W-:Y:S02]  /*5e00*/  MOV R48, R48 ;  /* 0x0000003000307202 */ /* 0x000fe40000000f00 */
[----:B------:R-:W-:Y:S01]  /*5e10*/  F2FP.F16.F32.PACK_AB R28, R53, R52 ;  /* 0x00000034351c723e */ /* 0x000fe200000000ff */
[----:B------:R2:W-:Y:S01]  /*5e20*/  STSM.16.M88.4 [R6], R36 ;  /* 0x0000002406007844 */ /* 0x0005e20000000200 */
[----:B------:R-:W-:-:S05]  /*5e30*/  F2FP.F16.F32.PACK_AB R30, R51, R50 ;  /* 0x00000032331e723e */ /* 0x000fca00000000ff */
[----:B------:R2:W-:Y:S01]  /*5e40*/  STSM.16.M88.4 [R48], R28 ;  /* 0x0000001c30007844 */ /* 0x0005e20000000200 */
[----:B------:R3:W-:Y:S06]  /*5e50*/  MEMBAR.ALL.CTA ;  /* 0x0000000000007992 */ /* 0x0007ec0000008000 */
[----:B---3--:R-:W3:Y:S02]  /*5e60*/  FENCE.VIEW.ASYNC.S ;  /* 0x00000000000073c6 */ /* 0x008ee40000000000 */
[----:B---3--:R-:W-:Y:S06]  /*5e70*/  BAR.SYNC.DEFER_BLOCKING 0x0 ;  /* 0x0000000000007b1d */ /* 0x008fec0000010000 */
[----:B------:R-:W-:Y:S05]  /*5e80*/  @P2 BRA `(.L_x_59) ;  /* 0x0000000000442947 */ /* 0x000fea0003800000 */
[----:B------:R-:W3:Y:S01]  /*5e90*/  LDCU.64 UR8, c[0x0][0x348] ;  /* 0x00006900ff0877ac */ /* 0x000ee20008000a00 */
[----:B------:R-:W-:Y:S01]  /*5ea0*/  R2UR UR20, R63 ;  /* 0x000000003f1472ca */ /* 0x000fe200000e0000 */
[----:B-1----:R-:W-:Y:S01]  /*5eb0*/  VIADD R4, R3, 0x880 ;  /* 0x0000088003047836 */ /* 0x002fe20000000000 */
[----:B------:R-:W-:Y:S01]  /*5ec0*/  PLOP3.LUT P1, PT, PT, PT, PT, 0x80, 0x8 ;  /* 0x000000000008781c */ /* 0x000fe20003f2f070 */
[----:B------:R-:W-:Y:S01]  /*5ed0*/  UMOV UR17, 0x40 ;  /* 0x0000004000117882 */ /* 0x000fe20000000000 */
[----:B------:R-:W-:Y:S01]  /*5ee0*/  UMOV UR18, URZ ;  /* 0x000000ff00127c82 */ /* 0x000fe20008000000 */
[----:B---3--:R-:W-:-:S04]  /*5ef0*/  UIADD3 UR8, UP0, UPT, UR8, 0x180, URZ ;  /* 0x0000018008087890 */ /* 0x008fc8000ff1e0ff */
[----:B------:R-:W-:-:S12]  /*5f00*/  UIADD3.X UR9, UPT, UPT, URZ, UR9, URZ, UP0, !UPT ;  /* 0x00000009ff097290 */ /* 0x000fd800087fe4ff */
.L_x_60:
        /* <DEDUP_REMOVED lines=9> */
.L_x_59:
[----:B------:R-:W-:Y:S05]  /*5fa0*/  BSYNC.RECONVERGENT B0 ;  /* 0x0000000000007941 */ /* 0x000fea0003800200 */
.L_x_58:
[----:B------:R-:W-:Y:S01]  /*5fb0*/  BAR.SYNC.DEFER_BLOCKING 0x0 ;  /* 0x0000000000007b1d */ /* 0x000fe20000010000 */
[----:B-1----:R-:W-:Y:S02]  /*5fc0*/  F2FP.F16.F32.PACK_AB R4, R41, R40 ;  /* 0x000000282904723e */ /* 0x002fe400000000ff */
[----:B------:R-:W-:Y:S02]  /*5fd0*/  F2FP.F16.F32.PACK_AB R5, R27, R26 ;  /* 0x0000001a1b05723e */ /* 0x000fe400000000ff */
[----:B--2---:R-:W-:Y:S01]  /*5fe0*/  F2FP.F16.F32.PACK_AB R6, R33, R32 ;  /* 0x000000202106723e */ /* 0x004fe200000000ff */
[----:B------:R-:W-:Y:S01]  /*5ff0*/  BSSY.RECONVERGENT B0, `(.L_x_61) ;  /* 0x000001d000007945 */ /* 0x000fe20003800200 */
[----:B------:R-:W-:Y:S02]  /*6000*/  F2FP.F16.F32.PACK_AB R7, R23, R22 ;  /* 0x000000161707723e */ /* 0x000fe400000000ff */
[----:B------:R-:W-:Y:S02]  /*6010*/  F2FP.F16.F32.PACK_AB R8, R25, R24 ;  /* 0x000000181908723e */ /* 0x000fe400000000ff */
[----:B------:R-:W-:-:S02]  /*6020*/  F2FP.F16.F32.PACK_AB R9, R19, R18 ;  /* 0x000000121309723e */ /* 0x000fc400000000ff */
        /* <DEDUP_REMOVED lines=10> */
[----:B------:R-:W-:Y:S01]  /*60d0*/  VIADD R3, R3, 0x80 ;  /* 0x0000008003037836 */ /* 0x000fe20000000000 */
[----:B------:R-:W-:Y:S01]  /*60e0*/  PLOP3.LUT P1, PT, PT, PT, PT, 0x80, 0x8 ;  /* 0x000000000008781c */ /* 0x000fe20003f2f070 */
[----:B------:R-:W-:Y:S01]  /*60f0*/  UMOV UR17, 0x60 ;  /* 0x0000006000117882 */ /* 0x000fe20000000000 */
[----:B------:R-:W-:Y:S01]  /*6100*/  UMOV UR18, URZ ;  /* 0x000000ff00127c82 */ /* 0x000fe20008000000 */
[----:B--2---:R-:W-:-:S04]  /*6110*/  UIADD3 UR8, UP0, UPT, UR8, 0x180, URZ ;  /* 0x0000018008087890 */ /* 0x004fc8000ff1e0ff */
[----:B------:R-:W-:-:S12]  /*6120*/  UIADD3.X UR9, UPT, UPT, URZ, UR9, URZ, UP0, !UPT ;  /* 0x00000009ff097290 */ /* 0x000fd800087fe4ff */
.L_x_63:
        /* <DEDUP_REMOVED lines=9> */
.L_x_62:
[----:B------:R-:W-:Y:S05]  /*61c0*/  BSYNC.RECONVERGENT B0 ;  /* 0x0000000000007941 */ /* 0x000fea0003800200 */
.L_x_61:
[----:B------:R-:W-:Y:S06]  /*61d0*/  BAR.SYNC.DEFER_BLOCKING 0x0 ;  /* 0x0000000000007b1d */ /* 0x000fec0000010000 */
[----:B------:R-:W-:Y:S05]  /*61e0*/  EXIT ;  /* 0x000000000000794d */ /* 0x000fea0003800000 */
.L_x_4:
[----:B------:R-:W-:Y:S02]  /*61f0*/  IMAD.MOV.U32 R4, RZ, RZ, -0x80000000 ;  /* 0x80000000ff047424 */ /* 0x000fe400078e00ff */
[----:B--2---:R-:W-:-:S04]  /*6200*/  IMAD.MOV.U32 R5, RZ, RZ, -0x80000000 ;  /* 0x80000000ff057424 */ /* 0x004fc800078e00ff */
[----:B------:R2:W3:Y:S03]  /*6210*/  SYNCS.PHASECHK.TRANS64.TRYWAIT P0, [R7+URZ+0x28], R5 ;  /* 0x00002805070075a7 */ /* 0x0004e600080011ff */
[----:B---3--:R-:W-:Y:S05]  /*6220*/  @!P0 NANOSLEEP.SYNCS 0x989680 ;  /* 0x009896800000895d */ /* 0x008fea0003900000 */
[----:B------:R-:W3:Y:S02]  /*6230*/  @!P0 SYNCS.PHASECHK.TRANS64 P0, [R7+URZ+0x28], R5 ;  /* 0x00002805070085a7 */ /* 0x000ee400080010ff */
[----:B---3--:R-:W-:Y:S05]  /*6240*/  @!P0 BRA `(.L_x_4) ;  /* 0xfffffffc00e88947 */ /* 0x008fea000383ffff */
[----:B------:R-:W-:Y:S05]  /*6250*/  BRA `(.L_x_64) ;  /* 0xffffffa000f47947 */ /* 0x000fea000383ffff */
.L_x_21:
[----:B------:R-:W-:Y:S01]  /*6260*/  MOV R2, 0x80000000 ;  /* 0x8000000000027802 */ /* 0x000fe20000000f00 */
[----:B----4-:R-:W-:-:S04]  /*6270*/  IMAD.MOV.U32 R3, RZ, RZ, -0x80000000 ;  /* 0x80000000ff037424 */ /* 0x010fc800078e00ff */
[----:B------:R4:W2:Y:S03]  /*6280*/  SYNCS.PHASECHK.TRANS64.TRYWAIT P0, [R7+URZ+0x8], R3 ;  /* 0x00000803070075a7 */ /* 0x0008a600080011ff */
[----:B--2---:R-:W-:Y:S05]  /*6290*/  @!P0 NANOSLEEP.SYNCS 0x989680 ;  /* 0x009896800000895d */ /* 0x004fea0003900000 */
[----:B------:R-:W2:Y:S02]  /*62a0*/  @!P0 SYNCS.PHASECHK.TRANS64 P0, [R7+URZ+0x8], R3 ;  /* 0x00000803070085a7 */ /* 0x000ea400080010ff */
[----:B--2---:R-:W-:Y:S05]  /*62b0*/  @!P0 BRA `(.L_x_21) ;  /* 0xfffffffc00e88947 */ /* 0x004fea000383ffff */
[----:B------:R-:W-:Y:S05]  /*62c0*/  BRA `(.L_x_65) ;  /* 0xffffffb000787947 */ /* 0x000fea000383ffff */
.L_x_25:
[----:B-1----:R1:W2:Y:S02]  /*62d0*/  SYNCS.PHASECHK.TRANS64.TRYWAIT P3, [R3+URZ+0x20], RZ ;  /* 0x000020ff030075a7 */ /* 0x0022a400080611ff */
[----:B--2---:R-:W-:Y:S05]  /*62e0*/  @!P3 NANOSLEEP.SYNCS 0x989680 ;  /* 0x009896800000b95d */ /* 0x004fea0003900000 */
[----:B------:R-:W2:Y:S02]  /*62f0*/  @!P3 SYNCS.PHASECHK.TRANS64 P3, [R3+URZ+0x20], RZ ;  /* 0x000020ff0300b5a7 */ /* 0x000ea400080610ff */
[----:B--2---:R-:W-:Y:S05]  /*6300*/  @!P3 BRA `(.L_x_25) ;  /* 0xfffffffc00f0b947 */ /* 0x004fea000383ffff */
[----:B------:R-:W-:Y:S05]  /*6310*/  BRA `(.L_x_24) ;  /* 0xffffffb400b47947 */ /* 0x000fea000383ffff */
.L_x_29:
[----:B------:R-:W-:-:S07]  /*6320*/  IMAD.MOV.U32 R109, RZ, RZ, R108 ;  /* 0x000000ffff6d7224 */ /* 0x000fce00078e006c */
.L_x_66:
[----:B-1----:R1:W2:Y:S02]  /*6330*/  SYNCS.PHASECHK.TRANS64.TRYWAIT P0, [R3+URZ], R109 ;  /* 0x0000006d030075a7 */ /* 0x0022a400080011ff */
[----:B--2---:R-:W-:Y:S05]  /*6340*/  @!P0 NANOSLEEP.SYNCS 0x989680 ;  /* 0x009896800000895d */ /* 0x004fea0003900000 */
[----:B------:R-:W2:Y:S02]  /*6350*/  @!P0 SYNCS.PHASECHK.TRANS64 P0, [R3+URZ], R109 ;  /* 0x0000006d030085a7 */ /* 0x000ea400080010ff */
[----:B--2---:R-:W-:Y:S05]  /*6360*/  @!P0 BRA `(.L_x_66) ;  /* 0xfffffffc00f08947 */ /* 0x004fea000383ffff */
[----:B------:R-:W-:Y:S05]  /*6370*/  BRA `(.L_x_28) ;  /* 0xffffffb800707947 */ /* 0x000fea000383ffff */
.L_x_33:
[----:B------:R-:W-:-:S07]  /*6380*/  IMAD.MOV.U32 R109, RZ, RZ, R108 ;  /* 0x000000ffff6d7224 */ /* 0x000fce00078e006c */
.L_x_67:
[----:B-1----:R1:W2:Y:S02]  /*6390*/  SYNCS.PHASECHK.TRANS64.TRYWAIT P0, [R111+URZ+0x18], R109 ;  /* 0x0000186d6f0075a7 */ /* 0x0022a400080011ff */
[----:B--2---:R-:W-:Y:S05]  /*63a0*/  @!P0 NANOSLEEP.SYNCS 0x989680 ;  /* 0x009896800000895d */ /* 0x004fea0003900000 */
[----:B------:R-:W2:Y:S02]  /*63b0*/  @!P0 SYNCS.PHASECHK.TRANS64 P0, [R111+URZ+0x18], R109 ;  /* 0x0000186d6f0085a7 */ /* 0x000ea400080010ff */
[----:B--2---:R-:W-:Y:S05]  /*63c0*/  @!P0 BRA `(.L_x_67) ;  /* 0xfffffffc00f08947 */ /* 0x004fea000383ffff */
[----:B------:R-:W-:Y:S05]  /*63d0*/  BRA `(.L_x_68) ;  /* 0xffffffb800807947 */ /* 0x000fea000383ffff */
.L_x_39:
[----:B------:R-:W-:-:S07]  /*63e0*/  IMAD.MOV.U32 R133, RZ, RZ, R132 ;  /* 0x000000ffff857224 */ /* 0x000fce00078e0084 */
.L_x_69:
[----:B-1----:R1:W2:Y:S02]  /*63f0*/  SYNCS.PHASECHK.TRANS64.TRYWAIT P0, [R3+URZ+0x8], R133 ;  /* 0x00000885030075a7 */ /* 0x0022a400080011ff */
[----:B--2---:R-:W-:Y:S05]  /*6400*/  @!P0 NANOSLEEP.SYNCS 0x989680 ;  /* 0x009896800000895d */ /* 0x004fea0003900000 */
[----:B------:R-:W2:Y:S02]  /*6410*/  @!P0 SYNCS.PHASECHK.TRANS64 P0, [R3+URZ+0x8], R133 ;  /* 0x00000885030085a7 */ /* 0x000ea400080010ff */
[----:B--2---:R-:W-:Y:S05]  /*6420*/  @!P0 BRA `(.L_x_69) ;  /* 0xfffffffc00f08947 */ /* 0x004fea000383ffff */
[----:B------:R-:W-:Y:S05]  /*6430*/  BRA `(.L_x_70) ;  /* 0xffffffc800d07947 */ /* 0x000fea000383ffff */
.L_x_44:
[----:B------:R-:W-:Y:S01]  /*6440*/  BSSY B1, `(.L_x_71) ;  /* 0x0000008000017945 */ /* 0x000fe20003800000 */
[----:B------:R-:W-:Y:S01]  /*6450*/  MOV R179, R120 ;  /* 0x0000007800b37202 */ /* 0x000fe20000000f00 */
[----:B------:R-:W-:Y:S02]  /*6460*/  IMAD.MOV.U32 R156, RZ, RZ, 0x2 ;  /* 0x00000002ff9c7424 */ /* 0x000fe400078e00ff */
[----:B------:R-:W-:Y:S02]  /*6470*/  IMAD.MOV.U32 R181, RZ, RZ, 0x1f ;  /* 0x0000001fffb57424 */ /* 0x000fe400078e00ff */
[----:B------:R-:W-:-:S07]  /*6480*/  IMAD.MOV.U32 R138, RZ, RZ, 0xf ;  /* 0x0000000fff8a7424 */ /* 0x000fce00078e00ff */
[----:B------:R-:W-:Y:S05]  /*6490*/  WARPSYNC.COLLECTIVE R138, `(.L_x_72) ;  /* 0x000000008a087348 */ /* 0x000fea0003c00000 */
[----:B------:R1:W2:Y:S02]  /*64a0*/  SHFL.BFLY P3, R138, R179, R156, R181 ;  /* 0x0c00009cb38a7389 */ /* 0x0002a400000600b5 */
[----:B-12---:R-:W-:Y:S05]  /*64b0*/  ENDCOLLECTIVE ;  /* 0x000000000000791b */ /* 0x006fea0003800000 */
.L_x_72:
[----:B------:R-:W-:Y:S05]  /*64c0*/  BSYNC B1 ;  /* 0x0000000000017941 */ /* 0x000fea0003800000 */
.L_x_71:
[----:B------:R-:W-:Y:S01]  /*64d0*/  MOV R177, R138 ;  /* 0x0000008a00b17202 */ /* 0x000fe20000000f00 */
[----:B------:R-:W-:Y:S01]  /*64e0*/  IMAD.MOV.U32 R156, RZ, RZ, 0x1 ;  /* 0x00000001ff9c7424 */ /* 0x000fe200078e00ff */
[----:B------:R-:W-:Y:S01]  /*64f0*/  MOV R138, 0xf ;  /* 0x0000000f008a7802 */ /* 0x000fe20000000f00 */
[----:B------:R-:W-:Y:S01]  /*6500*/  IMAD.MOV.U32 R181, RZ, RZ, 0x1f ;  /* 0x0000001fffb57424 */ /* 0x000fe200078e00ff */
[----:B------:R-:W-:-:S05]  /*6510*/  FMNMX R177, R120, R177, !PT ;  /* 0x000000b178b17209 */ /* 0x000fca0007800000 */
[----:B------:R-:W-:-:S07]  /*6520*/  IMAD.MOV.U32 R179, RZ, RZ, R177 ;  /* 0x000000ffffb37224 */ /* 0x000fce00078e00b1 */
[----:B------:R-:W-:Y:S05]  /*6530*/  WARPSYNC.COLLECTIVE R138, `(.L_x_73) ;  /* 0x000000008a087348 */ /* 0x000fea0003c00000 */
[----:B------:R1:W2:Y:S02]  /*6540*/  SHFL.BFLY P3, R138, R179, R156, R181 ;  /* 0x0c00009cb38a7389 */ /* 0x0002a400000600b5 */
[----:B-12---:R-:W-:Y:S05]  /*6550*/  ENDCOLLECTIVE ;  /* 0x000000000000791b */ /* 0x006fea0003800000 */
.L_x_73:
[----:B------:R-:W-:Y:S02]  /*6560*/  IMAD.MOV.U32 R156, RZ, RZ, 0x2 ;  /* 0x00000002ff9c7424 */ /* 0x000fe400078e00ff */
[----:B------:R-:W-:Y:S01]  /*6570*/  IMAD.MOV.U32 R112, RZ, RZ, R138 ;  /* 0x000000ffff707224 */ /* 0x000fe200078e008a */
[----:B------:R-:W-:-:S04]  /*6580*/  MOV R138, 0xf ;  /* 0x0000000f008a7802 */ /* 0x000fc80000000f00 */
[----:B------:R-:W-:-:S04]  /*6590*/  FMNMX R177, R177, R112, !PT ;  /* 0x00000070b1b17209 */ /* 0x000fc80007800000 */
        /* <DEDUP_REMOVED lines=128> */
[----:B-1----:R-:W-:-:S04]  /*6da0*/  FADD R136, R216, R133 ;  /* 0x00000085d8887221 */ /* 0x002fc80000000000 */
[----:B---3--:R-:W-:-:S04]  /*6db0*/  FADD R136, R217, R136 ;  /* 0x00000088d9887221 */ /* 0x008fc80000000000 */
[----:B------:R-:W-:-:S07]  /*6dc0*/  IMAD.MOV.U32 R179, RZ, RZ, R136 ;  /* 0x000000ffffb37224 */ /* 0x000fce00078e0088 */
[----:B------:R-:W-:Y:S05]  /*6dd0*/  WARPSYNC.COLLECTIVE R138, `(.L_x_74) ;  /* 0x000000008a087348 */ /* 0x000fea0003c00000 */
[----:B------:R1:W2:Y:S02]  /*6de0*/  SHFL.BFLY P3, R138, R179, R156, R181 ;  /* 0x0c00009cb38a7389 */ /* 0x0002a400000600b5 */
[----:B-12---:R-:W-:Y:S05]  /*6df0*/  ENDCOLLECTIVE ;  /* 0x000000000000791b */ /* 0x006fea0003800000 */
.L_x_74:
[----:B------:R-:W-:Y:S02]  /*6e00*/  IMAD.MOV.U32 R156, RZ, RZ, 0x1 ;  /* 0x00000001ff9c7424 */ /* 0x000fe400078e00ff */
[----:B------:R-:W-:Y:S01]  /*6e10*/  IMAD.MOV.U32 R133, RZ, RZ, R138 ;  /* 0x000000ffff857224 */ /* 0x000fe200078e008a */
[----:B------:R-:W-:-:S03]  /*6e20*/  MOV R138, 0xf ;  /* 0x0000000f008a7802 */ /* 0x000fc60000000f00 */
[----:B------:R-:W-:-:S04]  /*6e30*/  FADD R133, R136, R133 ;  /* 0x0000008588857221 */ /* 0x000fc80000000000 */
[----:B------:R-:W-:-:S07]  /*6e40*/  IMAD.MOV.U32 R179, RZ, RZ, R133 ;  /* 0x000000ffffb37224 */ /* 0x000fce00078e0085 */
[----:B------:R-:W-:Y:S05]  /*6e50*/  WARPSYNC.COLLECTIVE R138, `(.L_x_75) ;  /* 0x000000008a087348 */ /* 0x000fea0003c00000 */
[----:B------:R1:W2:Y:S02]  /*6e60*/  SHFL.BFLY P3, R138, R179, R156, R181 ;  /* 0x0c00009cb38a7389 */ /* 0x0002a400000600b5 */
[----:B-12---:R-:W-:Y:S05]  /*6e70*/  ENDCOLLECTIVE ;  /* 0x000000000000791b */ /* 0x006fea0003800000 */
.L_x_75:
[----:B------:R-:W-:Y:S01]  /*6e80*/  IMAD.MOV.U32 R136, RZ, RZ, R138 ;  /* 0x000000ffff887224 */ /* 0x000fe200078e008a */
[----:B------:R-:W-:Y:S06]  /*6e90*/  BRA `(.L_x_76) ;  /* 0xffffffd000407947 */ /* 0x000fec000383ffff */
.L_x_48:
[----:B------:R-:W-:-:S07]  /*6ea0*/  IMAD.MOV.U32 R133, RZ, RZ, R132 ;  /* 0x000000ffff857224 */ /* 0x000fce00078e0084 */
.L_x_77:
[----:B-1----:R1:W2:Y:S02]  /*6eb0*/  SYNCS.PHASECHK.TRANS64.TRYWAIT P0, [R3+URZ+0x10], R133 ;  /* 0x00001085030075a7 */ /* 0x0022a400080011ff */
[----:B--2---:R-:W-:Y:S05]  /*6ec0*/  @!P0 NANOSLEEP.SYNCS 0x989680 ;  /* 0x009896800000895d */ /* 0x004fea0003900000 */
[----:B------:R-:W2:Y:S02]  /*6ed0*/  @!P0 SYNCS.PHASECHK.TRANS64 P0, [R3+URZ+0x10], R133 ;  /* 0x00001085030085a7 */ /* 0x000ea400080010ff */
[----:B--2---:R-:W-:Y:S05]  /*6ee0*/  @!P0 BRA `(.L_x_77) ;  /* 0xfffffffc00f08947 */ /* 0x004fea000383ffff */
[----:B------:R-:W-:Y:S05]  /*6ef0*/  BRA `(.L_x_47) ;  /* 0xffffffd000e87947 */ /* 0x000fea000383ffff */
.L_x_78:
[----:B------:R-:W-:-:S00]  /*6f00*/  BRA `(.L_x_78) ;  /* 0xfffffffc00fc7947 */ /* 0x000fc0000383ffff */
[----:B------:R-:W-:-:S00]  /*6f10*/  NOP ;  /* 0x0000000000007918 */ /* 0x000fc00000000000 */
        /* <DEDUP_REMOVED lines=14> */
.L_x_79:


//--------------------- .nv.shared.kernel_cutlass_kernel_cudnnnative_sparse_attentionselectionNSA_select_attn_fwd_hmmaHopperSelectAttentionFwd_object_at__CopyAtom_ThrID10_TVLayoutSrc112801_TVLayoutDst112801_Valuetypef16_te_0 --------------------------
	.section	.nv.shared.kernel_cutlass_kernel_cudnnnative_sparse_attentionselectionNSA_select_attn_fwd_hmmaHopperSelectAttentionFwd_object_at__CopyAtom_ThrID10_TVLayoutSrc112801_TVLayoutDst112801_Valuetypef16_te_0,"aw",@nobits
	.sectionflags	@""
	.align	1024
	.zero		1024


//--------------------- .nv.shared.reserved.0     --------------------------
	.section	.nv.shared.reserved.0,"aw",@nobits
	.weak		__nv_reservedSMEM_offset_0_alias
	.size		__nv_reservedSMEM_offset_0_alias, 0, 64
	.other		__nv_reservedSMEM_offset_0_alias,@"STO_CUDA_RESERVED_SHARED STV_DEFAULT"
__nv_reservedSMEM_offset_0_alias:
	.zero		0
	.zero		64


//--------------------- .nv.constant0.kernel_cutlass_kernel_cudnnnative_sparse_attentionselectionNSA_select_attn_fwd_hmmaHopperSelectAttentionFwd_object_at__CopyAtom_ThrID10_TVLayoutSrc112801_TVLayoutDst112801_Valuetypef16_te_0 --------------------------
	.section	.nv.constant0.kernel_cutlass_kernel_cudnnnative_sparse_attentionselectionNSA_select_attn_fwd_hmmaHopperSelectAttentionFwd_object_at__CopyAtom_ThrID10_TVLayoutSrc112801_TVLayoutDst112801_Valuetypef16_te_0,"a",@progbits
	.sectionflags	@""
	.align	4
.nv.constant0.kernel_cutlass_kernel_cudnnnative_sparse_attentionselectionNSA_select_attn_fwd_hmmaHopperSelectAttentionFwd_object_at__CopyAtom_ThrID10_TVLayoutSrc112801_TVLayoutDst112801_Valuetypef16_te_0:
	.zero		1452


//--------------------- SYMBOLS --------------------------

	.type		.nv.reservedSmem.offset0,@object
	.size		.nv.reservedSmem.offset0,0x4
	.type		.nv.reservedSmem.cap,@object
	.size		.nv.reservedSmem.cap,0x4
